//
// Generated by NVIDIA NVVM Compiler
//
// Compiler Build ID: CL-36424714
// Cuda compilation tools, release 13.0, V13.0.88
// Based on NVVM 20.0.0
//

.version 9.0
.target sm_100
.address_size 64

	// .globl	_Z6kernelPc
.extern .func  (.param .b32 func_retval0) vprintf
(
	.param .b64 vprintf_param_0,
	.param .b64 vprintf_param_1
)
;
.func  (.param .b64 func_retval0) __internal_accurate_pow
(
	.param .b64 __internal_accurate_pow_param_0
)
;
.global .align 1 .b8 _ZN34_INTERNAL_33d6a35d_4_k_cu_94079dcb4cuda3std3__45__cpo5beginE[1];
.global .align 1 .b8 _ZN34_INTERNAL_33d6a35d_4_k_cu_94079dcb4cuda3std3__45__cpo3endE[1];
.global .align 1 .b8 _ZN34_INTERNAL_33d6a35d_4_k_cu_94079dcb4cuda3std3__45__cpo6cbeginE[1];
.global .align 1 .b8 _ZN34_INTERNAL_33d6a35d_4_k_cu_94079dcb4cuda3std3__45__cpo4cendE[1];
.global .align 1 .b8 _ZN34_INTERNAL_33d6a35d_4_k_cu_94079dcb4cuda3std3__45__cpo6rbeginE[1];
.global .align 1 .b8 _ZN34_INTERNAL_33d6a35d_4_k_cu_94079dcb4cuda3std3__45__cpo4rendE[1];
.global .align 1 .b8 _ZN34_INTERNAL_33d6a35d_4_k_cu_94079dcb4cuda3std3__45__cpo7crbeginE[1];
.global .align 1 .b8 _ZN34_INTERNAL_33d6a35d_4_k_cu_94079dcb4cuda3std3__45__cpo5crendE[1];
.global .align 1 .b8 _ZN34_INTERNAL_33d6a35d_4_k_cu_94079dcb4cuda3std3__436_GLOBAL__N__33d6a35d_4_k_cu_94079dcb6ignoreE[1];
.global .align 1 .b8 _ZN34_INTERNAL_33d6a35d_4_k_cu_94079dcb4cuda3std3__419piecewise_constructE[1];
.global .align 1 .b8 _ZN34_INTERNAL_33d6a35d_4_k_cu_94079dcb4cuda3std3__48in_placeE[1];
.global .align 1 .b8 _ZN34_INTERNAL_33d6a35d_4_k_cu_94079dcb4cuda3std3__420unreachable_sentinelE[1];
.global .align 1 .b8 _ZN34_INTERNAL_33d6a35d_4_k_cu_94079dcb4cuda3std3__47nulloptE[1];
.global .align 1 .b8 _ZN34_INTERNAL_33d6a35d_4_k_cu_94079dcb4cuda3std3__48unexpectE[1];
.global .align 1 .b8 _ZN34_INTERNAL_33d6a35d_4_k_cu_94079dcb4cuda3std6ranges3__45__cpo4swapE[1];
.global .align 1 .b8 _ZN34_INTERNAL_33d6a35d_4_k_cu_94079dcb4cuda3std6ranges3__45__cpo9iter_moveE[1];
.global .align 1 .b8 _ZN34_INTERNAL_33d6a35d_4_k_cu_94079dcb4cuda3std6ranges3__45__cpo5beginE[1];
.global .align 1 .b8 _ZN34_INTERNAL_33d6a35d_4_k_cu_94079dcb4cuda3std6ranges3__45__cpo3endE[1];
.global .align 1 .b8 _ZN34_INTERNAL_33d6a35d_4_k_cu_94079dcb4cuda3std6ranges3__45__cpo6cbeginE[1];
.global .align 1 .b8 _ZN34_INTERNAL_33d6a35d_4_k_cu_94079dcb4cuda3std6ranges3__45__cpo4cendE[1];
.global .align 1 .b8 _ZN34_INTERNAL_33d6a35d_4_k_cu_94079dcb4cuda3std6ranges3__45__cpo7advanceE[1];
.global .align 1 .b8 _ZN34_INTERNAL_33d6a35d_4_k_cu_94079dcb4cuda3std6ranges3__45__cpo9iter_swapE[1];
.global .align 1 .b8 _ZN34_INTERNAL_33d6a35d_4_k_cu_94079dcb4cuda3std6ranges3__45__cpo4nextE[1];
.global .align 1 .b8 _ZN34_INTERNAL_33d6a35d_4_k_cu_94079dcb4cuda3std6ranges3__45__cpo4prevE[1];
.global .align 1 .b8 _ZN34_INTERNAL_33d6a35d_4_k_cu_94079dcb4cuda3std6ranges3__45__cpo4dataE[1];
.global .align 1 .b8 _ZN34_INTERNAL_33d6a35d_4_k_cu_94079dcb4cuda3std6ranges3__45__cpo5cdataE[1];
.global .align 1 .b8 _ZN34_INTERNAL_33d6a35d_4_k_cu_94079dcb4cuda3std6ranges3__45__cpo4sizeE[1];
.global .align 1 .b8 _ZN34_INTERNAL_33d6a35d_4_k_cu_94079dcb4cuda3std6ranges3__45__cpo5ssizeE[1];
.global .align 1 .b8 _ZN34_INTERNAL_33d6a35d_4_k_cu_94079dcb4cuda3std6ranges3__45__cpo8distanceE[1];
.global .align 1 .b8 _ZN34_INTERNAL_33d6a35d_4_k_cu_94079dcb6thrust24THRUST_300001_SM_1000_NS8cuda_cub3parE[1];
.global .align 1 .b8 _ZN34_INTERNAL_33d6a35d_4_k_cu_94079dcb6thrust24THRUST_300001_SM_1000_NS8cuda_cub10par_nosyncE[1];
.global .align 1 .b8 _ZN34_INTERNAL_33d6a35d_4_k_cu_94079dcb6thrust24THRUST_300001_SM_1000_NS6system6detail10sequential3seqE[1];
.global .align 1 .b8 _ZN34_INTERNAL_33d6a35d_4_k_cu_94079dcb6thrust24THRUST_300001_SM_1000_NS6system3cpp3parE[1];
.global .align 1 .b8 _ZN34_INTERNAL_33d6a35d_4_k_cu_94079dcb6thrust24THRUST_300001_SM_1000_NS12placeholders2_1E[1];
.global .align 1 .b8 _ZN34_INTERNAL_33d6a35d_4_k_cu_94079dcb6thrust24THRUST_300001_SM_1000_NS12placeholders2_2E[1];
.global .align 1 .b8 _ZN34_INTERNAL_33d6a35d_4_k_cu_94079dcb6thrust24THRUST_300001_SM_1000_NS12placeholders2_3E[1];
.global .align 1 .b8 _ZN34_INTERNAL_33d6a35d_4_k_cu_94079dcb6thrust24THRUST_300001_SM_1000_NS12placeholders2_4E[1];
.global .align 1 .b8 _ZN34_INTERNAL_33d6a35d_4_k_cu_94079dcb6thrust24THRUST_300001_SM_1000_NS12placeholders2_5E[1];
.global .align 1 .b8 _ZN34_INTERNAL_33d6a35d_4_k_cu_94079dcb6thrust24THRUST_300001_SM_1000_NS12placeholders2_6E[1];
.global .align 1 .b8 _ZN34_INTERNAL_33d6a35d_4_k_cu_94079dcb6thrust24THRUST_300001_SM_1000_NS12placeholders2_7E[1];
.global .align 1 .b8 _ZN34_INTERNAL_33d6a35d_4_k_cu_94079dcb6thrust24THRUST_300001_SM_1000_NS12placeholders2_8E[1];
.global .align 1 .b8 _ZN34_INTERNAL_33d6a35d_4_k_cu_94079dcb6thrust24THRUST_300001_SM_1000_NS12placeholders2_9E[1];
.global .align 1 .b8 _ZN34_INTERNAL_33d6a35d_4_k_cu_94079dcb6thrust24THRUST_300001_SM_1000_NS12placeholders3_10E[1];
.global .align 1 .b8 _ZN34_INTERNAL_33d6a35d_4_k_cu_94079dcb6thrust24THRUST_300001_SM_1000_NS3seqE[1];
.global .align 1 .b8 _ZN34_INTERNAL_33d6a35d_4_k_cu_94079dcb6thrust24THRUST_300001_SM_1000_NS6deviceE[1];
.global .align 1 .b8 $str$1[21] = {72, 101, 108, 108, 111, 32, 67, 85, 68, 65, 32, 87, 111, 114, 108, 100, 32, 33, 33, 10};
.extern .shared .align 16 .b8 sdata[];
.global .align 1 .b8 $str$2[26] = {10, 32, 32, 100, 95, 111, 110, 108, 121, 95, 77, 97, 116, 62, 100, 97, 116, 97, 91, 93, 32, 61, 32, 37, 102};
.global .align 1 .b8 $str$3[22] = {10, 32, 100, 95, 111, 110, 108, 121, 95, 84, 77, 80, 86, 101, 99, 32, 61, 32, 37, 108, 102};
.global .align 1 .b8 $str$4[15] = {10, 83, 99, 97, 108, 105, 110, 103, 32, 61, 32, 37, 108, 102};
.global .align 1 .b8 $str$5[11] = {10, 84, 77, 80, 95, 67, 32, 37, 108, 102};
.global .align 1 .b8 $str$6[9] = {10, 115, 95, 68, 32, 37, 108, 102};

.visible .entry _Z6kernelPc(
	.param .u64 .ptr .align 1 _Z6kernelPc_param_0
)
{
	.reg .b16 	%rs<12>;
	.reg .b64 	%rd<3>;

	ld.param.u64 	%rd1, [_Z6kernelPc_param_0];
	cvta.to.global.u64 	%rd2, %rd1;
	mov.b16 	%rs1, 72;
	st.global.u8 	[%rd2], %rs1;
	mov.b16 	%rs2, 101;
	st.global.u8 	[%rd2+1], %rs2;
	mov.b16 	%rs3, 108;
	st.global.u8 	[%rd2+2], %rs3;
	st.global.u8 	[%rd2+3], %rs3;
	mov.b16 	%rs4, 111;
	st.global.u8 	[%rd2+4], %rs4;
	mov.b16 	%rs5, 44;
	st.global.u8 	[%rd2+5], %rs5;
	mov.b16 	%rs6, 32;
	st.global.u8 	[%rd2+6], %rs6;
	mov.b16 	%rs7, 87;
	st.global.u8 	[%rd2+7], %rs7;
	st.global.u8 	[%rd2+8], %rs4;
	mov.b16 	%rs8, 114;
	st.global.u8 	[%rd2+9], %rs8;
	st.global.u8 	[%rd2+10], %rs3;
	mov.b16 	%rs9, 100;
	st.global.u8 	[%rd2+11], %rs9;
	mov.b16 	%rs10, 33;
	st.global.u8 	[%rd2+12], %rs10;
	mov.b16 	%rs11, 0;
	st.global.u8 	[%rd2+13], %rs11;
	ret;

}
	// .globl	_Z17device_CsrSpMVGPUlPiS_PdS0_S0_
.visible .entry _Z17device_CsrSpMVGPUlPiS_PdS0_S0_(
	.param .u64 _Z17device_CsrSpMVGPUlPiS_PdS0_S0__param_0,
	.param .u64 .ptr .align 1 _Z17device_CsrSpMVGPUlPiS_PdS0_S0__param_1,
	.param .u64 .ptr .align 1 _Z17device_CsrSpMVGPUlPiS_PdS0_S0__param_2,
	.param .u64 .ptr .align 1 _Z17device_CsrSpMVGPUlPiS_PdS0_S0__param_3,
	.param .u64 .ptr .align 1 _Z17device_CsrSpMVGPUlPiS_PdS0_S0__param_4,
	.param .u64 .ptr .align 1 _Z17device_CsrSpMVGPUlPiS_PdS0_S0__param_5
)
{
	.reg .pred 	%p<11>;
	.reg .b32 	%r<70>;
	.reg .b64 	%rd<95>;
	.reg .b64 	%fd<112>;

	ld.param.u64 	%rd9, [_Z17device_CsrSpMVGPUlPiS_PdS0_S0__param_0];
	ld.param.u64 	%rd10, [_Z17device_CsrSpMVGPUlPiS_PdS0_S0__param_1];
	ld.param.u64 	%rd7, [_Z17device_CsrSpMVGPUlPiS_PdS0_S0__param_2];
	ld.param.u64 	%rd11, [_Z17device_CsrSpMVGPUlPiS_PdS0_S0__param_3];
	ld.param.u64 	%rd12, [_Z17device_CsrSpMVGPUlPiS_PdS0_S0__param_4];
	ld.param.u64 	%rd8, [_Z17device_CsrSpMVGPUlPiS_PdS0_S0__param_5];
	cvta.to.global.u64 	%rd1, %rd12;
	cvta.to.global.u64 	%rd2, %rd10;
	cvta.to.global.u64 	%rd3, %rd11;
	mov.u32 	%r22, %ntid.x;
	mov.u32 	%r23, %ctaid.x;
	mov.u32 	%r24, %tid.x;
	mad.lo.s32 	%r25, %r22, %r23, %r24;
	cvt.u64.u32 	%rd13, %r25;
	mov.u32 	%r26, %ntid.y;
	mov.u32 	%r27, %ctaid.y;
	mov.u32 	%r28, %tid.y;
	mad.lo.s32 	%r29, %r26, %r27, %r28;
	mov.u32 	%r30, %nctaid.x;
	mul.lo.s32 	%r31, %r30, %r22;
	mul.wide.u32 	%rd14, %r29, %r31;
	add.s64 	%rd4, %rd14, %rd13;
	setp.ge.s64 	%p1, %rd4, %rd9;
	@%p1 bra 	$L__BB1_15;
	cvta.to.global.u64 	%rd15, %rd7;
	shl.b64 	%rd16, %rd4, 2;
	add.s64 	%rd17, %rd15, %rd16;
	ld.global.u32 	%r65, [%rd17];
	ld.global.u32 	%r2, [%rd17+4];
	setp.ge.s32 	%p2, %r65, %r2;
	mov.f64 	%fd111, 0d0000000000000000;
	@%p2 bra 	$L__BB1_14;
	sub.s32 	%r3, %r2, %r65;
	and.b32  	%r4, %r3, 15;
	sub.s32 	%r32, %r65, %r2;
	setp.gt.u32 	%p3, %r32, -16;
	mov.f64 	%fd111, 0d0000000000000000;
	@%p3 bra 	$L__BB1_5;
	and.b32  	%r33, %r3, -16;
	neg.s32 	%r63, %r33;
	add.s64 	%rd5, %rd3, 64;
	add.s64 	%rd6, %rd2, 32;
	mov.f64 	%fd111, 0d0000000000000000;
$L__BB1_4:
	.pragma "nounroll";
	mul.wide.s32 	%rd18, %r65, 8;
	add.s64 	%rd19, %rd5, %rd18;
	mul.wide.s32 	%rd20, %r65, 4;
	add.s64 	%rd21, %rd6, %rd20;
	ld.global.f64 	%fd18, [%rd19+-64];
	ld.global.u32 	%r34, [%rd21+-32];
	mul.wide.s32 	%rd22, %r34, 8;
	add.s64 	%rd23, %rd1, %rd22;
	ld.global.f64 	%fd19, [%rd23];
	fma.rn.f64 	%fd20, %fd18, %fd19, %fd111;
	ld.global.f64 	%fd21, [%rd19+-56];
	ld.global.u32 	%r35, [%rd21+-28];
	mul.wide.s32 	%rd24, %r35, 8;
	add.s64 	%rd25, %rd1, %rd24;
	ld.global.f64 	%fd22, [%rd25];
	fma.rn.f64 	%fd23, %fd21, %fd22, %fd20;
	ld.global.f64 	%fd24, [%rd19+-48];
	ld.global.u32 	%r36, [%rd21+-24];
	mul.wide.s32 	%rd26, %r36, 8;
	add.s64 	%rd27, %rd1, %rd26;
	ld.global.f64 	%fd25, [%rd27];
	fma.rn.f64 	%fd26, %fd24, %fd25, %fd23;
	ld.global.f64 	%fd27, [%rd19+-40];
	ld.global.u32 	%r37, [%rd21+-20];
	mul.wide.s32 	%rd28, %r37, 8;
	add.s64 	%rd29, %rd1, %rd28;
	ld.global.f64 	%fd28, [%rd29];
	fma.rn.f64 	%fd29, %fd27, %fd28, %fd26;
	ld.global.f64 	%fd30, [%rd19+-32];
	ld.global.u32 	%r38, [%rd21+-16];
	mul.wide.s32 	%rd30, %r38, 8;
	add.s64 	%rd31, %rd1, %rd30;
	ld.global.f64 	%fd31, [%rd31];
	fma.rn.f64 	%fd32, %fd30, %fd31, %fd29;
	ld.global.f64 	%fd33, [%rd19+-24];
	ld.global.u32 	%r39, [%rd21+-12];
	mul.wide.s32 	%rd32, %r39, 8;
	add.s64 	%rd33, %rd1, %rd32;
	ld.global.f64 	%fd34, [%rd33];
	fma.rn.f64 	%fd35, %fd33, %fd34, %fd32;
	ld.global.f64 	%fd36, [%rd19+-16];
	ld.global.u32 	%r40, [%rd21+-8];
	mul.wide.s32 	%rd34, %r40, 8;
	add.s64 	%rd35, %rd1, %rd34;
	ld.global.f64 	%fd37, [%rd35];
	fma.rn.f64 	%fd38, %fd36, %fd37, %fd35;
	ld.global.f64 	%fd39, [%rd19+-8];
	ld.global.u32 	%r41, [%rd21+-4];
	mul.wide.s32 	%rd36, %r41, 8;
	add.s64 	%rd37, %rd1, %rd36;
	ld.global.f64 	%fd40, [%rd37];
	fma.rn.f64 	%fd41, %fd39, %fd40, %fd38;
	ld.global.f64 	%fd42, [%rd19];
	ld.global.u32 	%r42, [%rd21];
	mul.wide.s32 	%rd38, %r42, 8;
	add.s64 	%rd39, %rd1, %rd38;
	ld.global.f64 	%fd43, [%rd39];
	fma.rn.f64 	%fd44, %fd42, %fd43, %fd41;
	ld.global.f64 	%fd45, [%rd19+8];
	ld.global.u32 	%r43, [%rd21+4];
	mul.wide.s32 	%rd40, %r43, 8;
	add.s64 	%rd41, %rd1, %rd40;
	ld.global.f64 	%fd46, [%rd41];
	fma.rn.f64 	%fd47, %fd45, %fd46, %fd44;
	ld.global.f64 	%fd48, [%rd19+16];
	ld.global.u32 	%r44, [%rd21+8];
	mul.wide.s32 	%rd42, %r44, 8;
	add.s64 	%rd43, %rd1, %rd42;
	ld.global.f64 	%fd49, [%rd43];
	fma.rn.f64 	%fd50, %fd48, %fd49, %fd47;
	ld.global.f64 	%fd51, [%rd19+24];
	ld.global.u32 	%r45, [%rd21+12];
	mul.wide.s32 	%rd44, %r45, 8;
	add.s64 	%rd45, %rd1, %rd44;
	ld.global.f64 	%fd52, [%rd45];
	fma.rn.f64 	%fd53, %fd51, %fd52, %fd50;
	ld.global.f64 	%fd54, [%rd19+32];
	ld.global.u32 	%r46, [%rd21+16];
	mul.wide.s32 	%rd46, %r46, 8;
	add.s64 	%rd47, %rd1, %rd46;
	ld.global.f64 	%fd55, [%rd47];
	fma.rn.f64 	%fd56, %fd54, %fd55, %fd53;
	ld.global.f64 	%fd57, [%rd19+40];
	ld.global.u32 	%r47, [%rd21+20];
	mul.wide.s32 	%rd48, %r47, 8;
	add.s64 	%rd49, %rd1, %rd48;
	ld.global.f64 	%fd58, [%rd49];
	fma.rn.f64 	%fd59, %fd57, %fd58, %fd56;
	ld.global.f64 	%fd60, [%rd19+48];
	ld.global.u32 	%r48, [%rd21+24];
	mul.wide.s32 	%rd50, %r48, 8;
	add.s64 	%rd51, %rd1, %rd50;
	ld.global.f64 	%fd61, [%rd51];
	fma.rn.f64 	%fd62, %fd60, %fd61, %fd59;
	ld.global.f64 	%fd63, [%rd19+56];
	ld.global.u32 	%r49, [%rd21+28];
	mul.wide.s32 	%rd52, %r49, 8;
	add.s64 	%rd53, %rd1, %rd52;
	ld.global.f64 	%fd64, [%rd53];
	fma.rn.f64 	%fd111, %fd63, %fd64, %fd62;
	add.s32 	%r65, %r65, 16;
	add.s32 	%r63, %r63, 16;
	setp.ne.s32 	%p4, %r63, 0;
	@%p4 bra 	$L__BB1_4;
$L__BB1_5:
	setp.eq.s32 	%p5, %r4, 0;
	@%p5 bra 	$L__BB1_14;
	and.b32  	%r11, %r3, 7;
	setp.lt.u32 	%p6, %r4, 8;
	@%p6 bra 	$L__BB1_8;
	mul.wide.s32 	%rd54, %r65, 8;
	add.s64 	%rd55, %rd3, %rd54;
	ld.global.f64 	%fd66, [%rd55];
	mul.wide.s32 	%rd56, %r65, 4;
	add.s64 	%rd57, %rd2, %rd56;
	ld.global.u32 	%r50, [%rd57];
	mul.wide.s32 	%rd58, %r50, 8;
	add.s64 	%rd59, %rd1, %rd58;
	ld.global.f64 	%fd67, [%rd59];
	fma.rn.f64 	%fd68, %fd66, %fd67, %fd111;
	ld.global.f64 	%fd69, [%rd55+8];
	ld.global.u32 	%r51, [%rd57+4];
	mul.wide.s32 	%rd60, %r51, 8;
	add.s64 	%rd61, %rd1, %rd60;
	ld.global.f64 	%fd70, [%rd61];
	fma.rn.f64 	%fd71, %fd69, %fd70, %fd68;
	ld.global.f64 	%fd72, [%rd55+16];
	ld.global.u32 	%r52, [%rd57+8];
	mul.wide.s32 	%rd62, %r52, 8;
	add.s64 	%rd63, %rd1, %rd62;
	ld.global.f64 	%fd73, [%rd63];
	fma.rn.f64 	%fd74, %fd72, %fd73, %fd71;
	ld.global.f64 	%fd75, [%rd55+24];
	ld.global.u32 	%r53, [%rd57+12];
	mul.wide.s32 	%rd64, %r53, 8;
	add.s64 	%rd65, %rd1, %rd64;
	ld.global.f64 	%fd76, [%rd65];
	fma.rn.f64 	%fd77, %fd75, %fd76, %fd74;
	ld.global.f64 	%fd78, [%rd55+32];
	ld.global.u32 	%r54, [%rd57+16];
	mul.wide.s32 	%rd66, %r54, 8;
	add.s64 	%rd67, %rd1, %rd66;
	ld.global.f64 	%fd79, [%rd67];
	fma.rn.f64 	%fd80, %fd78, %fd79, %fd77;
	ld.global.f64 	%fd81, [%rd55+40];
	ld.global.u32 	%r55, [%rd57+20];
	mul.wide.s32 	%rd68, %r55, 8;
	add.s64 	%rd69, %rd1, %rd68;
	ld.global.f64 	%fd82, [%rd69];
	fma.rn.f64 	%fd83, %fd81, %fd82, %fd80;
	ld.global.f64 	%fd84, [%rd55+48];
	ld.global.u32 	%r56, [%rd57+24];
	mul.wide.s32 	%rd70, %r56, 8;
	add.s64 	%rd71, %rd1, %rd70;
	ld.global.f64 	%fd85, [%rd71];
	fma.rn.f64 	%fd86, %fd84, %fd85, %fd83;
	ld.global.f64 	%fd87, [%rd55+56];
	ld.global.u32 	%r57, [%rd57+28];
	mul.wide.s32 	%rd72, %r57, 8;
	add.s64 	%rd73, %rd1, %rd72;
	ld.global.f64 	%fd88, [%rd73];
	fma.rn.f64 	%fd111, %fd87, %fd88, %fd86;
	add.s32 	%r65, %r65, 8;
$L__BB1_8:
	setp.eq.s32 	%p7, %r11, 0;
	@%p7 bra 	$L__BB1_14;
	and.b32  	%r14, %r3, 3;
	setp.lt.u32 	%p8, %r11, 4;
	@%p8 bra 	$L__BB1_11;
	mul.wide.s32 	%rd74, %r65, 8;
	add.s64 	%rd75, %rd3, %rd74;
	ld.global.f64 	%fd90, [%rd75];
	mul.wide.s32 	%rd76, %r65, 4;
	add.s64 	%rd77, %rd2, %rd76;
	ld.global.u32 	%r58, [%rd77];
	mul.wide.s32 	%rd78, %r58, 8;
	add.s64 	%rd79, %rd1, %rd78;
	ld.global.f64 	%fd91, [%rd79];
	fma.rn.f64 	%fd92, %fd90, %fd91, %fd111;
	ld.global.f64 	%fd93, [%rd75+8];
	ld.global.u32 	%r59, [%rd77+4];
	mul.wide.s32 	%rd80, %r59, 8;
	add.s64 	%rd81, %rd1, %rd80;
	ld.global.f64 	%fd94, [%rd81];
	fma.rn.f64 	%fd95, %fd93, %fd94, %fd92;
	ld.global.f64 	%fd96, [%rd75+16];
	ld.global.u32 	%r60, [%rd77+8];
	mul.wide.s32 	%rd82, %r60, 8;
	add.s64 	%rd83, %rd1, %rd82;
	ld.global.f64 	%fd97, [%rd83];
	fma.rn.f64 	%fd98, %fd96, %fd97, %fd95;
	ld.global.f64 	%fd99, [%rd75+24];
	ld.global.u32 	%r61, [%rd77+12];
	mul.wide.s32 	%rd84, %r61, 8;
	add.s64 	%rd85, %rd1, %rd84;
	ld.global.f64 	%fd100, [%rd85];
	fma.rn.f64 	%fd111, %fd99, %fd100, %fd98;
	add.s32 	%r65, %r65, 4;
$L__BB1_11:
	setp.eq.s32 	%p9, %r14, 0;
	@%p9 bra 	$L__BB1_14;
	neg.s32 	%r68, %r14;
$L__BB1_13:
	.pragma "nounroll";
	mul.wide.s32 	%rd86, %r65, 4;
	add.s64 	%rd87, %rd2, %rd86;
	mul.wide.s32 	%rd88, %r65, 8;
	add.s64 	%rd89, %rd3, %rd88;
	ld.global.f64 	%fd101, [%rd89];
	ld.global.u32 	%r62, [%rd87];
	mul.wide.s32 	%rd90, %r62, 8;
	add.s64 	%rd91, %rd1, %rd90;
	ld.global.f64 	%fd102, [%rd91];
	fma.rn.f64 	%fd111, %fd101, %fd102, %fd111;
	add.s32 	%r65, %r65, 1;
	add.s32 	%r68, %r68, 1;
	setp.ne.s32 	%p10, %r68, 0;
	@%p10 bra 	$L__BB1_13;
$L__BB1_14:
	cvta.to.global.u64 	%rd92, %rd8;
	shl.b64 	%rd93, %rd4, 3;
	add.s64 	%rd94, %rd92, %rd93;
	st.global.f64 	[%rd94], %fd111;
$L__BB1_15:
	ret;

}
	// .globl	_Z5hellov
.visible .entry _Z5hellov()
{
	.reg .b32 	%r<3>;
	.reg .b64 	%rd<3>;

	mov.u64 	%rd1, $str$1;
	cvta.global.u64 	%rd2, %rd1;
	{ // callseq 0, 0
	.param .b64 param0;
	st.param.b64 	[param0], %rd2;
	.param .b64 param1;
	st.param.b64 	[param1], 0;
	.param .b32 retval0;
	call.uni (retval0), 
	vprintf, 
	(
	param0, 
	param1
	);
	ld.param.b32 	%r1, [retval0];
	} // callseq 0
	ret;

}
	// .globl	_Z32Max_Sequential_Addressing_SharedPdiS_
.visible .entry _Z32Max_Sequential_Addressing_SharedPdiS_(
	.param .u64 .ptr .align 1 _Z32Max_Sequential_Addressing_SharedPdiS__param_0,
	.param .u32 _Z32Max_Sequential_Addressing_SharedPdiS__param_1,
	.param .u64 .ptr .align 1 _Z32Max_Sequential_Addressing_SharedPdiS__param_2
)
{
	.reg .pred 	%p<6>;
	.reg .b32 	%r<14>;
	.reg .b64 	%rd<7>;
	.reg .b64 	%fd<8>;

	ld.param.u64 	%rd1, [_Z32Max_Sequential_Addressing_SharedPdiS__param_0];
	ld.param.u32 	%r7, [_Z32Max_Sequential_Addressing_SharedPdiS__param_1];
	ld.param.u64 	%rd2, [_Z32Max_Sequential_Addressing_SharedPdiS__param_2];
	mov.u32 	%r13, %ntid.x;
	mov.u32 	%r8, %ctaid.x;
	mov.u32 	%r2, %tid.x;
	mad.lo.s32 	%r3, %r13, %r8, %r2;
	setp.ge.s32 	%p1, %r3, %r7;
	@%p1 bra 	$L__BB3_5;
	cvta.to.global.u64 	%rd3, %rd1;
	mul.wide.s32 	%rd4, %r3, 8;
	add.s64 	%rd5, %rd3, %rd4;
	ld.global.f64 	%fd1, [%rd5];
	shl.b32 	%r9, %r2, 3;
	mov.u32 	%r10, sdata;
	add.s32 	%r4, %r10, %r9;
	st.shared.f64 	[%r4], %fd1;
	bar.sync 	0;
	setp.lt.u32 	%p2, %r13, 2;
	@%p2 bra 	$L__BB3_5;
$L__BB3_2:
	shr.u32 	%r6, %r13, 1;
	setp.ge.u32 	%p3, %r2, %r6;
	@%p3 bra 	$L__BB3_4;
	ld.shared.f64 	%fd2, [%r4];
	shl.b32 	%r11, %r6, 3;
	add.s32 	%r12, %r4, %r11;
	ld.shared.f64 	%fd3, [%r12];
	abs.f64 	%fd4, %fd2;
	abs.f64 	%fd5, %fd3;
	setp.lt.f64 	%p4, %fd4, %fd5;
	selp.f64 	%fd6, %fd3, %fd2, %p4;
	st.shared.f64 	[%r4], %fd6;
$L__BB3_4:
	bar.sync 	0;
	setp.gt.u32 	%p5, %r13, 3;
	mov.u32 	%r13, %r6;
	@%p5 bra 	$L__BB3_2;
$L__BB3_5:
	bar.sync 	0;
	cvta.to.global.u64 	%rd6, %rd2;
	bar.sync 	0;
	ld.shared.f64 	%fd7, [sdata];
	st.global.f64 	[%rd6], %fd7;
	bar.sync 	0;
	ret;

}
	// .globl	_Z16dev_Mat2SplitMatdiPdS_S_P6__halfiiiS_
.visible .entry _Z16dev_Mat2SplitMatdiPdS_S_P6__halfiiiS_(
	.param .f64 _Z16dev_Mat2SplitMatdiPdS_S_P6__halfiiiS__param_0,
	.param .u32 _Z16dev_Mat2SplitMatdiPdS_S_P6__halfiiiS__param_1,
	.param .u64 .ptr .align 1 _Z16dev_Mat2SplitMatdiPdS_S_P6__halfiiiS__param_2,
	.param .u64 .ptr .align 1 _Z16dev_Mat2SplitMatdiPdS_S_P6__halfiiiS__param_3,
	.param .u64 .ptr .align 1 _Z16dev_Mat2SplitMatdiPdS_S_P6__halfiiiS__param_4,
	.param .u64 .ptr .align 1 _Z16dev_Mat2SplitMatdiPdS_S_P6__halfiiiS__param_5,
	.param .u32 _Z16dev_Mat2SplitMatdiPdS_S_P6__halfiiiS__param_6,
	.param .u32 _Z16dev_Mat2SplitMatdiPdS_S_P6__halfiiiS__param_7,
	.param .u32 _Z16dev_Mat2SplitMatdiPdS_S_P6__halfiiiS__param_8,
	.param .u64 .ptr .align 1 _Z16dev_Mat2SplitMatdiPdS_S_P6__halfiiiS__param_9
)
{
	.local .align 8 .b8 	__local_depot4[8];
	.reg .b64 	%SP;
	.reg .b64 	%SPL;
	.reg .pred 	%p<22>;
	.reg .b16 	%rs<2>;
	.reg .b32 	%r<57>;
	.reg .b64 	%rd<28>;
	.reg .b64 	%fd<100>;

	mov.u64 	%SPL, __local_depot4;
	cvta.local.u64 	%SP, %SPL;
	ld.param.f64 	%fd21, [_Z16dev_Mat2SplitMatdiPdS_S_P6__halfiiiS__param_0];
	ld.param.u32 	%r16, [_Z16dev_Mat2SplitMatdiPdS_S_P6__halfiiiS__param_1];
	ld.param.u64 	%rd6, [_Z16dev_Mat2SplitMatdiPdS_S_P6__halfiiiS__param_2];
	ld.param.u64 	%rd2, [_Z16dev_Mat2SplitMatdiPdS_S_P6__halfiiiS__param_3];
	ld.param.u64 	%rd3, [_Z16dev_Mat2SplitMatdiPdS_S_P6__halfiiiS__param_4];
	ld.param.u64 	%rd4, [_Z16dev_Mat2SplitMatdiPdS_S_P6__halfiiiS__param_5];
	ld.param.u32 	%r17, [_Z16dev_Mat2SplitMatdiPdS_S_P6__halfiiiS__param_6];
	ld.param.u32 	%r18, [_Z16dev_Mat2SplitMatdiPdS_S_P6__halfiiiS__param_7];
	ld.param.u64 	%rd5, [_Z16dev_Mat2SplitMatdiPdS_S_P6__halfiiiS__param_9];
	cvta.to.global.u64 	%rd7, %rd6;
	mov.u32 	%r20, %ntid.x;
	mov.u32 	%r21, %ctaid.x;
	mov.u32 	%r22, %tid.x;
	mad.lo.s32 	%r1, %r20, %r21, %r22;
	ld.global.f64 	%fd22, [%rd7];
	abs.f64 	%fd95, %fd22;
	{
	.reg .b32 %temp; 
	mov.b64 	{%temp, %r53}, %fd95;
	}
	{
	.reg .b32 %temp; 
	mov.b64 	{%r54, %temp}, %fd95;
	}
	setp.gt.s32 	%p1, %r53, 1048575;
	mov.b32 	%r55, -1023;
	@%p1 bra 	$L__BB4_2;
	mul.f64 	%fd95, %fd95, 0d4350000000000000;
	{
	.reg .b32 %temp; 
	mov.b64 	{%temp, %r53}, %fd95;
	}
	{
	.reg .b32 %temp; 
	mov.b64 	{%r54, %temp}, %fd95;
	}
	mov.b32 	%r55, -1077;
$L__BB4_2:
	add.s32 	%r24, %r53, -1;
	setp.gt.u32 	%p2, %r24, 2146435070;
	@%p2 bra 	$L__BB4_6;
	shr.u32 	%r27, %r53, 20;
	add.s32 	%r56, %r55, %r27;
	and.b32  	%r28, %r53, 1048575;
	or.b32  	%r29, %r28, 1072693248;
	mov.b64 	%fd96, {%r54, %r29};
	setp.lt.u32 	%p4, %r29, 1073127583;
	@%p4 bra 	$L__BB4_5;
	{
	.reg .b32 %temp; 
	mov.b64 	{%r30, %temp}, %fd96;
	}
	{
	.reg .b32 %temp; 
	mov.b64 	{%temp, %r31}, %fd96;
	}
	add.s32 	%r32, %r31, -1048576;
	mov.b64 	%fd96, {%r30, %r32};
	add.s32 	%r56, %r56, 1;
$L__BB4_5:
	add.f64 	%fd24, %fd96, 0dBFF0000000000000;
	add.f64 	%fd25, %fd96, 0d3FF0000000000000;
	rcp.approx.ftz.f64 	%fd26, %fd25;
	neg.f64 	%fd27, %fd25;
	fma.rn.f64 	%fd28, %fd27, %fd26, 0d3FF0000000000000;
	fma.rn.f64 	%fd29, %fd28, %fd28, %fd28;
	fma.rn.f64 	%fd30, %fd29, %fd26, %fd26;
	mul.f64 	%fd31, %fd24, %fd30;
	fma.rn.f64 	%fd32, %fd24, %fd30, %fd31;
	mul.f64 	%fd33, %fd32, %fd32;
	fma.rn.f64 	%fd34, %fd33, 0d3EB1380B3AE80F1E, 0d3ED0EE258B7A8B04;
	fma.rn.f64 	%fd35, %fd34, %fd33, 0d3EF3B2669F02676F;
	fma.rn.f64 	%fd36, %fd35, %fd33, 0d3F1745CBA9AB0956;
	fma.rn.f64 	%fd37, %fd36, %fd33, 0d3F3C71C72D1B5154;
	fma.rn.f64 	%fd38, %fd37, %fd33, 0d3F624924923BE72D;
	fma.rn.f64 	%fd39, %fd38, %fd33, 0d3F8999999999A3C4;
	fma.rn.f64 	%fd40, %fd39, %fd33, 0d3FB5555555555554;
	sub.f64 	%fd41, %fd24, %fd32;
	add.f64 	%fd42, %fd41, %fd41;
	neg.f64 	%fd43, %fd32;
	fma.rn.f64 	%fd44, %fd43, %fd24, %fd42;
	mul.f64 	%fd45, %fd30, %fd44;
	mul.f64 	%fd46, %fd33, %fd40;
	fma.rn.f64 	%fd47, %fd46, %fd32, %fd45;
	xor.b32  	%r33, %r56, -2147483648;
	mov.b32 	%r34, 1127219200;
	mov.b64 	%fd48, {%r33, %r34};
	mov.b32 	%r35, -2147483648;
	mov.b64 	%fd49, {%r35, %r34};
	sub.f64 	%fd50, %fd48, %fd49;
	fma.rn.f64 	%fd51, %fd50, 0d3FE62E42FEFA39EF, %fd32;
	fma.rn.f64 	%fd52, %fd50, 0dBFE62E42FEFA39EF, %fd51;
	sub.f64 	%fd53, %fd52, %fd32;
	sub.f64 	%fd54, %fd47, %fd53;
	fma.rn.f64 	%fd55, %fd50, 0d3C7ABC9E3B39803F, %fd54;
	add.f64 	%fd97, %fd51, %fd55;
	bra.uni 	$L__BB4_7;
$L__BB4_6:
	fma.rn.f64 	%fd23, %fd95, 0d7FF0000000000000, 0d7FF0000000000000;
	{
	.reg .b32 %temp; 
	mov.b64 	{%temp, %r25}, %fd95;
	}
	and.b32  	%r26, %r25, 2147483647;
	setp.eq.s32 	%p3, %r26, 0;
	selp.f64 	%fd97, 0dFFF0000000000000, %fd23, %p3;
$L__BB4_7:
	mul.f64 	%fd56, %fd97, 0d3C7777D0FFDA0D24;
	fma.rn.f64 	%fd57, %fd97, 0d3FF71547652B82FE, %fd56;
	cvt.rpi.f64.f64 	%fd10, %fd57;
	cvta.to.global.u64 	%rd8, %rd3;
	mul.wide.s32 	%rd9, %r16, 8;
	add.s64 	%rd10, %rd8, %rd9;
	st.global.f64 	[%rd10], %fd10;
	add.f64 	%fd11, %fd21, %fd10;
	mul.lo.s32 	%r12, %r18, %r17;
	setp.ge.s32 	%p5, %r1, %r12;
	@%p5 bra 	$L__BB4_19;
	mov.f64 	%fd58, 0d4000000000000000;
	{
	.reg .b32 %temp; 
	mov.b64 	{%temp, %r13}, %fd58;
	}
	{
	.reg .b32 %temp; 
	mov.b64 	{%temp, %r14}, %fd11;
	}
	shr.u32 	%r36, %r14, 20;
	and.b32  	%r37, %r36, 2047;
	add.s32 	%r38, %r37, -1012;
	mov.b64 	%rd11, %fd11;
	shl.b64 	%rd12, %rd11, %r38;
	setp.eq.s64 	%p6, %rd12, -9223372036854775808;
	{ // callseq 1, 0
	.param .b64 param0;
	st.param.f64 	[param0], %fd11;
	.param .b64 retval0;
	call.uni (retval0), 
	__internal_accurate_pow, 
	(
	param0
	);
	ld.param.f64 	%fd59, [retval0];
	} // callseq 1
	setp.lt.s32 	%p7, %r13, 0;
	neg.f64 	%fd61, %fd59;
	selp.f64 	%fd62, %fd61, %fd59, %p6;
	selp.f64 	%fd63, %fd62, %fd59, %p7;
	cvt.rzi.f64.f64 	%fd64, %fd11;
	setp.neu.f64 	%p8, %fd11, %fd64;
	selp.f64 	%fd66, 0dFFF8000000000000, %fd63, %p8;
	selp.f64 	%fd98, %fd66, %fd63, %p7;
	add.f64 	%fd67, %fd11, 0d4000000000000000;
	{
	.reg .b32 %temp; 
	mov.b64 	{%temp, %r39}, %fd67;
	}
	and.b32  	%r40, %r39, 2146435072;
	setp.ne.s32 	%p9, %r40, 2146435072;
	@%p9 bra 	$L__BB4_13;
	setp.num.f64 	%p10, %fd11, %fd11;
	@%p10 bra 	$L__BB4_11;
	mov.f64 	%fd69, 0d4000000000000000;
	add.rn.f64 	%fd98, %fd69, %fd11;
	bra.uni 	$L__BB4_13;
$L__BB4_11:
	abs.f64 	%fd68, %fd11;
	setp.neu.f64 	%p11, %fd68, 0d7FF0000000000000;
	@%p11 bra 	$L__BB4_13;
	setp.lt.s32 	%p12, %r14, 0;
	selp.b32 	%r41, 0, 2146435072, %p12;
	mov.b32 	%r42, 0;
	mov.b64 	%fd98, {%r42, %r41};
$L__BB4_13:
	setp.lt.s32 	%p13, %r13, 0;
	setp.eq.f64 	%p14, %fd11, 0d0000000000000000;
	selp.f64 	%fd70, 0d3FF0000000000000, %fd98, %p14;
	cvta.to.global.u64 	%rd14, %rd2;
	mul.wide.s32 	%rd15, %r1, 8;
	add.s64 	%rd16, %rd14, %rd15;
	ld.global.f64 	%fd71, [%rd16];
	add.f64 	%fd72, %fd71, %fd70;
	cvta.to.global.u64 	%rd17, %rd5;
	add.s64 	%rd1, %rd17, %rd15;
	st.global.f64 	[%rd1], %fd72;
	bar.sync 	0;
	ld.global.f64 	%fd73, [%rd16];
	sub.f64 	%fd74, %fd73, %fd70;
	st.global.f64 	[%rd1], %fd74;
	bar.sync 	0;
	ld.global.f64 	%fd75, [%rd16];
	ld.global.f64 	%fd76, [%rd1];
	sub.f64 	%fd77, %fd75, %fd76;
	st.global.f64 	[%rd16], %fd77;
	bar.sync 	0;
	neg.f64 	%fd78, %fd10;
	{
	.reg .b32 %temp; 
	mov.b64 	{%temp, %r15}, %fd78;
	}
	shr.u32 	%r43, %r15, 20;
	and.b32  	%r44, %r43, 2047;
	add.s32 	%r45, %r44, -1012;
	mov.b64 	%rd18, %fd78;
	shl.b64 	%rd19, %rd18, %r45;
	setp.eq.s64 	%p15, %rd19, -9223372036854775808;
	{ // callseq 2, 0
	.param .b64 param0;
	st.param.f64 	[param0], %fd78;
	.param .b64 retval0;
	call.uni (retval0), 
	__internal_accurate_pow, 
	(
	param0
	);
	ld.param.f64 	%fd79, [retval0];
	} // callseq 2
	neg.f64 	%fd81, %fd79;
	selp.f64 	%fd82, %fd81, %fd79, %p15;
	selp.f64 	%fd83, %fd82, %fd79, %p13;
	cvt.rzi.f64.f64 	%fd84, %fd78;
	setp.neu.f64 	%p16, %fd84, %fd78;
	selp.f64 	%fd86, 0dFFF8000000000000, %fd83, %p16;
	selp.f64 	%fd99, %fd86, %fd83, %p13;
	mov.f64 	%fd87, 0d4000000000000000;
	sub.f64 	%fd88, %fd87, %fd10;
	{
	.reg .b32 %temp; 
	mov.b64 	{%temp, %r46}, %fd88;
	}
	and.b32  	%r47, %r46, 2146435072;
	setp.ne.s32 	%p17, %r47, 2146435072;
	@%p17 bra 	$L__BB4_18;
	setp.num.f64 	%p18, %fd10, %fd10;
	@%p18 bra 	$L__BB4_16;
	mov.f64 	%fd90, 0d4000000000000000;
	add.rn.f64 	%fd99, %fd90, %fd78;
	bra.uni 	$L__BB4_18;
$L__BB4_16:
	abs.f64 	%fd89, %fd10;
	setp.neu.f64 	%p19, %fd89, 0d7FF0000000000000;
	@%p19 bra 	$L__BB4_18;
	setp.lt.s32 	%p20, %r15, 0;
	selp.b32 	%r48, 0, 2146435072, %p20;
	mov.b32 	%r49, 0;
	mov.b64 	%fd99, {%r49, %r48};
$L__BB4_18:
	setp.eq.f64 	%p21, %fd10, 0d0000000000000000;
	selp.f64 	%fd92, 0d3FF0000000000000, %fd99, %p21;
	ld.global.f64 	%fd93, [%rd1];
	mul.f64 	%fd94, %fd92, %fd93;
	st.global.f64 	[%rd1], %fd94;
	add.u64 	%rd21, %SP, 0;
	add.u64 	%rd22, %SPL, 0;
	st.local.f64 	[%rd22], %fd94;
	mov.u64 	%rd23, $str$2;
	cvta.global.u64 	%rd24, %rd23;
	{ // callseq 3, 0
	.param .b64 param0;
	st.param.b64 	[param0], %rd24;
	.param .b64 param1;
	st.param.b64 	[param1], %rd21;
	.param .b32 retval0;
	call.uni (retval0), 
	vprintf, 
	(
	param0, 
	param1
	);
	ld.param.b32 	%r50, [retval0];
	} // callseq 3
	ld.global.f64 	%fd91, [%rd1];
	// begin inline asm
	{  cvt.rn.f16.f64 %rs1, %fd91;}

	// end inline asm
	mad.lo.s32 	%r52, %r12, %r16, %r1;
	cvta.to.global.u64 	%rd25, %rd4;
	mul.wide.s32 	%rd26, %r52, 2;
	add.s64 	%rd27, %rd25, %rd26;
	st.global.u16 	[%rd27], %rs1;
	bar.sync 	0;
$L__BB4_19:
	bar.sync 	0;
	ret;

}
	// .globl	_Z16dev_Vec2SplitVecdiPdS_S_P6__halfiiS_
.visible .entry _Z16dev_Vec2SplitVecdiPdS_S_P6__halfiiS_(
	.param .f64 _Z16dev_Vec2SplitVecdiPdS_S_P6__halfiiS__param_0,
	.param .u32 _Z16dev_Vec2SplitVecdiPdS_S_P6__halfiiS__param_1,
	.param .u64 .ptr .align 1 _Z16dev_Vec2SplitVecdiPdS_S_P6__halfiiS__param_2,
	.param .u64 .ptr .align 1 _Z16dev_Vec2SplitVecdiPdS_S_P6__halfiiS__param_3,
	.param .u64 .ptr .align 1 _Z16dev_Vec2SplitVecdiPdS_S_P6__halfiiS__param_4,
	.param .u64 .ptr .align 1 _Z16dev_Vec2SplitVecdiPdS_S_P6__halfiiS__param_5,
	.param .u32 _Z16dev_Vec2SplitVecdiPdS_S_P6__halfiiS__param_6,
	.param .u32 _Z16dev_Vec2SplitVecdiPdS_S_P6__halfiiS__param_7,
	.param .u64 .ptr .align 1 _Z16dev_Vec2SplitVecdiPdS_S_P6__halfiiS__param_8
)
{
	.local .align 8 .b8 	__local_depot5[8];
	.reg .b64 	%SP;
	.reg .b64 	%SPL;
	.reg .pred 	%p<22>;
	.reg .b16 	%rs<2>;
	.reg .b32 	%r<55>;
	.reg .b64 	%rd<28>;
	.reg .b64 	%fd<100>;

	mov.u64 	%SPL, __local_depot5;
	cvta.local.u64 	%SP, %SPL;
	ld.param.f64 	%fd21, [_Z16dev_Vec2SplitVecdiPdS_S_P6__halfiiS__param_0];
	ld.param.u32 	%r15, [_Z16dev_Vec2SplitVecdiPdS_S_P6__halfiiS__param_1];
	ld.param.u64 	%rd6, [_Z16dev_Vec2SplitVecdiPdS_S_P6__halfiiS__param_2];
	ld.param.u64 	%rd2, [_Z16dev_Vec2SplitVecdiPdS_S_P6__halfiiS__param_3];
	ld.param.u64 	%rd3, [_Z16dev_Vec2SplitVecdiPdS_S_P6__halfiiS__param_4];
	ld.param.u64 	%rd4, [_Z16dev_Vec2SplitVecdiPdS_S_P6__halfiiS__param_5];
	ld.param.u32 	%r16, [_Z16dev_Vec2SplitVecdiPdS_S_P6__halfiiS__param_6];
	ld.param.u64 	%rd5, [_Z16dev_Vec2SplitVecdiPdS_S_P6__halfiiS__param_8];
	cvta.to.global.u64 	%rd7, %rd6;
	mov.u32 	%r18, %ntid.x;
	mov.u32 	%r19, %ctaid.x;
	mov.u32 	%r20, %tid.x;
	mad.lo.s32 	%r1, %r18, %r19, %r20;
	ld.global.f64 	%fd22, [%rd7];
	abs.f64 	%fd95, %fd22;
	{
	.reg .b32 %temp; 
	mov.b64 	{%temp, %r51}, %fd95;
	}
	{
	.reg .b32 %temp; 
	mov.b64 	{%r52, %temp}, %fd95;
	}
	setp.gt.s32 	%p1, %r51, 1048575;
	mov.b32 	%r53, -1023;
	@%p1 bra 	$L__BB5_2;
	mul.f64 	%fd95, %fd95, 0d4350000000000000;
	{
	.reg .b32 %temp; 
	mov.b64 	{%temp, %r51}, %fd95;
	}
	{
	.reg .b32 %temp; 
	mov.b64 	{%r52, %temp}, %fd95;
	}
	mov.b32 	%r53, -1077;
$L__BB5_2:
	add.s32 	%r22, %r51, -1;
	setp.gt.u32 	%p2, %r22, 2146435070;
	@%p2 bra 	$L__BB5_6;
	shr.u32 	%r25, %r51, 20;
	add.s32 	%r54, %r53, %r25;
	and.b32  	%r26, %r51, 1048575;
	or.b32  	%r27, %r26, 1072693248;
	mov.b64 	%fd96, {%r52, %r27};
	setp.lt.u32 	%p4, %r27, 1073127583;
	@%p4 bra 	$L__BB5_5;
	{
	.reg .b32 %temp; 
	mov.b64 	{%r28, %temp}, %fd96;
	}
	{
	.reg .b32 %temp; 
	mov.b64 	{%temp, %r29}, %fd96;
	}
	add.s32 	%r30, %r29, -1048576;
	mov.b64 	%fd96, {%r28, %r30};
	add.s32 	%r54, %r54, 1;
$L__BB5_5:
	add.f64 	%fd24, %fd96, 0dBFF0000000000000;
	add.f64 	%fd25, %fd96, 0d3FF0000000000000;
	rcp.approx.ftz.f64 	%fd26, %fd25;
	neg.f64 	%fd27, %fd25;
	fma.rn.f64 	%fd28, %fd27, %fd26, 0d3FF0000000000000;
	fma.rn.f64 	%fd29, %fd28, %fd28, %fd28;
	fma.rn.f64 	%fd30, %fd29, %fd26, %fd26;
	mul.f64 	%fd31, %fd24, %fd30;
	fma.rn.f64 	%fd32, %fd24, %fd30, %fd31;
	mul.f64 	%fd33, %fd32, %fd32;
	fma.rn.f64 	%fd34, %fd33, 0d3EB1380B3AE80F1E, 0d3ED0EE258B7A8B04;
	fma.rn.f64 	%fd35, %fd34, %fd33, 0d3EF3B2669F02676F;
	fma.rn.f64 	%fd36, %fd35, %fd33, 0d3F1745CBA9AB0956;
	fma.rn.f64 	%fd37, %fd36, %fd33, 0d3F3C71C72D1B5154;
	fma.rn.f64 	%fd38, %fd37, %fd33, 0d3F624924923BE72D;
	fma.rn.f64 	%fd39, %fd38, %fd33, 0d3F8999999999A3C4;
	fma.rn.f64 	%fd40, %fd39, %fd33, 0d3FB5555555555554;
	sub.f64 	%fd41, %fd24, %fd32;
	add.f64 	%fd42, %fd41, %fd41;
	neg.f64 	%fd43, %fd32;
	fma.rn.f64 	%fd44, %fd43, %fd24, %fd42;
	mul.f64 	%fd45, %fd30, %fd44;
	mul.f64 	%fd46, %fd33, %fd40;
	fma.rn.f64 	%fd47, %fd46, %fd32, %fd45;
	xor.b32  	%r31, %r54, -2147483648;
	mov.b32 	%r32, 1127219200;
	mov.b64 	%fd48, {%r31, %r32};
	mov.b32 	%r33, -2147483648;
	mov.b64 	%fd49, {%r33, %r32};
	sub.f64 	%fd50, %fd48, %fd49;
	fma.rn.f64 	%fd51, %fd50, 0d3FE62E42FEFA39EF, %fd32;
	fma.rn.f64 	%fd52, %fd50, 0dBFE62E42FEFA39EF, %fd51;
	sub.f64 	%fd53, %fd52, %fd32;
	sub.f64 	%fd54, %fd47, %fd53;
	fma.rn.f64 	%fd55, %fd50, 0d3C7ABC9E3B39803F, %fd54;
	add.f64 	%fd97, %fd51, %fd55;
	bra.uni 	$L__BB5_7;
$L__BB5_6:
	fma.rn.f64 	%fd23, %fd95, 0d7FF0000000000000, 0d7FF0000000000000;
	{
	.reg .b32 %temp; 
	mov.b64 	{%temp, %r23}, %fd95;
	}
	and.b32  	%r24, %r23, 2147483647;
	setp.eq.s32 	%p3, %r24, 0;
	selp.f64 	%fd97, 0dFFF0000000000000, %fd23, %p3;
$L__BB5_7:
	mul.f64 	%fd56, %fd97, 0d3C7777D0FFDA0D24;
	fma.rn.f64 	%fd57, %fd97, 0d3FF71547652B82FE, %fd56;
	cvt.rpi.f64.f64 	%fd10, %fd57;
	cvta.to.global.u64 	%rd8, %rd3;
	mul.wide.s32 	%rd9, %r15, 8;
	add.s64 	%rd10, %rd8, %rd9;
	st.global.f64 	[%rd10], %fd10;
	add.f64 	%fd11, %fd21, %fd10;
	setp.ge.s32 	%p5, %r1, %r16;
	@%p5 bra 	$L__BB5_19;
	mov.f64 	%fd58, 0d4000000000000000;
	{
	.reg .b32 %temp; 
	mov.b64 	{%temp, %r12}, %fd58;
	}
	{
	.reg .b32 %temp; 
	mov.b64 	{%temp, %r13}, %fd11;
	}
	shr.u32 	%r34, %r13, 20;
	and.b32  	%r35, %r34, 2047;
	add.s32 	%r36, %r35, -1012;
	mov.b64 	%rd11, %fd11;
	shl.b64 	%rd12, %rd11, %r36;
	setp.eq.s64 	%p6, %rd12, -9223372036854775808;
	{ // callseq 4, 0
	.param .b64 param0;
	st.param.f64 	[param0], %fd11;
	.param .b64 retval0;
	call.uni (retval0), 
	__internal_accurate_pow, 
	(
	param0
	);
	ld.param.f64 	%fd59, [retval0];
	} // callseq 4
	setp.lt.s32 	%p7, %r12, 0;
	neg.f64 	%fd61, %fd59;
	selp.f64 	%fd62, %fd61, %fd59, %p6;
	selp.f64 	%fd63, %fd62, %fd59, %p7;
	cvt.rzi.f64.f64 	%fd64, %fd11;
	setp.neu.f64 	%p8, %fd11, %fd64;
	selp.f64 	%fd66, 0dFFF8000000000000, %fd63, %p8;
	selp.f64 	%fd98, %fd66, %fd63, %p7;
	add.f64 	%fd67, %fd11, 0d4000000000000000;
	{
	.reg .b32 %temp; 
	mov.b64 	{%temp, %r37}, %fd67;
	}
	and.b32  	%r38, %r37, 2146435072;
	setp.ne.s32 	%p9, %r38, 2146435072;
	@%p9 bra 	$L__BB5_13;
	setp.num.f64 	%p10, %fd11, %fd11;
	@%p10 bra 	$L__BB5_11;
	mov.f64 	%fd69, 0d4000000000000000;
	add.rn.f64 	%fd98, %fd69, %fd11;
	bra.uni 	$L__BB5_13;
$L__BB5_11:
	abs.f64 	%fd68, %fd11;
	setp.neu.f64 	%p11, %fd68, 0d7FF0000000000000;
	@%p11 bra 	$L__BB5_13;
	setp.lt.s32 	%p12, %r13, 0;
	selp.b32 	%r39, 0, 2146435072, %p12;
	mov.b32 	%r40, 0;
	mov.b64 	%fd98, {%r40, %r39};
$L__BB5_13:
	setp.lt.s32 	%p13, %r12, 0;
	setp.eq.f64 	%p14, %fd11, 0d0000000000000000;
	selp.f64 	%fd70, 0d3FF0000000000000, %fd98, %p14;
	cvta.to.global.u64 	%rd14, %rd2;
	mul.wide.s32 	%rd15, %r1, 8;
	add.s64 	%rd16, %rd14, %rd15;
	ld.global.f64 	%fd71, [%rd16];
	add.f64 	%fd72, %fd71, %fd70;
	cvta.to.global.u64 	%rd17, %rd5;
	add.s64 	%rd1, %rd17, %rd15;
	st.global.f64 	[%rd1], %fd72;
	bar.sync 	0;
	ld.global.f64 	%fd73, [%rd16];
	sub.f64 	%fd74, %fd73, %fd70;
	st.global.f64 	[%rd1], %fd74;
	bar.sync 	0;
	ld.global.f64 	%fd75, [%rd16];
	ld.global.f64 	%fd76, [%rd1];
	sub.f64 	%fd77, %fd75, %fd76;
	st.global.f64 	[%rd16], %fd77;
	bar.sync 	0;
	neg.f64 	%fd78, %fd10;
	{
	.reg .b32 %temp; 
	mov.b64 	{%temp, %r14}, %fd78;
	}
	shr.u32 	%r41, %r14, 20;
	and.b32  	%r42, %r41, 2047;
	add.s32 	%r43, %r42, -1012;
	mov.b64 	%rd18, %fd78;
	shl.b64 	%rd19, %rd18, %r43;
	setp.eq.s64 	%p15, %rd19, -9223372036854775808;
	{ // callseq 5, 0
	.param .b64 param0;
	st.param.f64 	[param0], %fd78;
	.param .b64 retval0;
	call.uni (retval0), 
	__internal_accurate_pow, 
	(
	param0
	);
	ld.param.f64 	%fd79, [retval0];
	} // callseq 5
	neg.f64 	%fd81, %fd79;
	selp.f64 	%fd82, %fd81, %fd79, %p15;
	selp.f64 	%fd83, %fd82, %fd79, %p13;
	cvt.rzi.f64.f64 	%fd84, %fd78;
	setp.neu.f64 	%p16, %fd84, %fd78;
	selp.f64 	%fd86, 0dFFF8000000000000, %fd83, %p16;
	selp.f64 	%fd99, %fd86, %fd83, %p13;
	mov.f64 	%fd87, 0d4000000000000000;
	sub.f64 	%fd88, %fd87, %fd10;
	{
	.reg .b32 %temp; 
	mov.b64 	{%temp, %r44}, %fd88;
	}
	and.b32  	%r45, %r44, 2146435072;
	setp.ne.s32 	%p17, %r45, 2146435072;
	@%p17 bra 	$L__BB5_18;
	setp.num.f64 	%p18, %fd10, %fd10;
	@%p18 bra 	$L__BB5_16;
	mov.f64 	%fd90, 0d4000000000000000;
	add.rn.f64 	%fd99, %fd90, %fd78;
	bra.uni 	$L__BB5_18;
$L__BB5_16:
	abs.f64 	%fd89, %fd10;
	setp.neu.f64 	%p19, %fd89, 0d7FF0000000000000;
	@%p19 bra 	$L__BB5_18;
	setp.lt.s32 	%p20, %r14, 0;
	selp.b32 	%r46, 0, 2146435072, %p20;
	mov.b32 	%r47, 0;
	mov.b64 	%fd99, {%r47, %r46};
$L__BB5_18:
	setp.eq.f64 	%p21, %fd10, 0d0000000000000000;
	selp.f64 	%fd92, 0d3FF0000000000000, %fd99, %p21;
	ld.global.f64 	%fd93, [%rd1];
	mul.f64 	%fd94, %fd92, %fd93;
	st.global.f64 	[%rd1], %fd94;
	add.u64 	%rd21, %SP, 0;
	add.u64 	%rd22, %SPL, 0;
	st.local.f64 	[%rd22], %fd94;
	mov.u64 	%rd23, $str$3;
	cvta.global.u64 	%rd24, %rd23;
	{ // callseq 6, 0
	.param .b64 param0;
	st.param.b64 	[param0], %rd24;
	.param .b64 param1;
	st.param.b64 	[param1], %rd21;
	.param .b32 retval0;
	call.uni (retval0), 
	vprintf, 
	(
	param0, 
	param1
	);
	ld.param.b32 	%r48, [retval0];
	} // callseq 6
	ld.global.f64 	%fd91, [%rd1];
	// begin inline asm
	{  cvt.rn.f16.f64 %rs1, %fd91;}

	// end inline asm
	mad.lo.s32 	%r50, %r16, %r15, %r1;
	cvta.to.global.u64 	%rd25, %rd4;
	mul.wide.s32 	%rd26, %r50, 2;
	add.s64 	%rd27, %rd25, %rd26;
	st.global.u16 	[%rd27], %rs1;
	bar.sync 	0;
$L__BB5_19:
	bar.sync 	0;
	ret;

}
	// .globl	_Z19dev_SumVector32to64iiiiPdP6__halfS_S1_S_Pf
.visible .entry _Z19dev_SumVector32to64iiiiPdP6__halfS_S1_S_Pf(
	.param .u32 _Z19dev_SumVector32to64iiiiPdP6__halfS_S1_S_Pf_param_0,
	.param .u32 _Z19dev_SumVector32to64iiiiPdP6__halfS_S1_S_Pf_param_1,
	.param .u32 _Z19dev_SumVector32to64iiiiPdP6__halfS_S1_S_Pf_param_2,
	.param .u32 _Z19dev_SumVector32to64iiiiPdP6__halfS_S1_S_Pf_param_3,
	.param .u64 .ptr .align 1 _Z19dev_SumVector32to64iiiiPdP6__halfS_S1_S_Pf_param_4,
	.param .u64 .ptr .align 1 _Z19dev_SumVector32to64iiiiPdP6__halfS_S1_S_Pf_param_5,
	.param .u64 .ptr .align 1 _Z19dev_SumVector32to64iiiiPdP6__halfS_S1_S_Pf_param_6,
	.param .u64 .ptr .align 1 _Z19dev_SumVector32to64iiiiPdP6__halfS_S1_S_Pf_param_7,
	.param .u64 .ptr .align 1 _Z19dev_SumVector32to64iiiiPdP6__halfS_S1_S_Pf_param_8,
	.param .u64 .ptr .align 1 _Z19dev_SumVector32to64iiiiPdP6__halfS_S1_S_Pf_param_9
)
{
	.local .align 8 .b8 	__local_depot6[8];
	.reg .b64 	%SP;
	.reg .b64 	%SPL;
	.reg .pred 	%p<10>;
	.reg .b32 	%r<23>;
	.reg .b32 	%f<4>;
	.reg .b64 	%rd<30>;
	.reg .b64 	%fd<29>;

	mov.u64 	%SPL, __local_depot6;
	cvta.local.u64 	%SP, %SPL;
	ld.param.u32 	%r4, [_Z19dev_SumVector32to64iiiiPdP6__halfS_S1_S_Pf_param_0];
	ld.param.u32 	%r5, [_Z19dev_SumVector32to64iiiiPdP6__halfS_S1_S_Pf_param_1];
	ld.param.u32 	%r3, [_Z19dev_SumVector32to64iiiiPdP6__halfS_S1_S_Pf_param_3];
	ld.param.u64 	%rd4, [_Z19dev_SumVector32to64iiiiPdP6__halfS_S1_S_Pf_param_4];
	ld.param.u64 	%rd5, [_Z19dev_SumVector32to64iiiiPdP6__halfS_S1_S_Pf_param_6];
	ld.param.u64 	%rd2, [_Z19dev_SumVector32to64iiiiPdP6__halfS_S1_S_Pf_param_8];
	ld.param.u64 	%rd3, [_Z19dev_SumVector32to64iiiiPdP6__halfS_S1_S_Pf_param_9];
	cvta.to.global.u64 	%rd6, %rd5;
	cvta.to.global.u64 	%rd7, %rd4;
	add.u64 	%rd8, %SP, 0;
	add.u64 	%rd1, %SPL, 0;
	mov.u32 	%r6, %ntid.x;
	mov.u32 	%r7, %ctaid.x;
	mov.u32 	%r8, %tid.x;
	mad.lo.s32 	%r1, %r6, %r7, %r8;
	mul.wide.s32 	%rd9, %r4, 8;
	add.s64 	%rd10, %rd7, %rd9;
	ld.global.f64 	%fd7, [%rd10];
	mul.wide.s32 	%rd11, %r5, 8;
	add.s64 	%rd12, %rd6, %rd11;
	ld.global.f64 	%fd8, [%rd12];
	add.f64 	%fd9, %fd7, %fd8;
	mov.f64 	%fd10, 0d4000000000000000;
	{
	.reg .b32 %temp; 
	mov.b64 	{%temp, %r9}, %fd10;
	}
	{
	.reg .b32 %temp; 
	mov.b64 	{%temp, %r2}, %fd9;
	}
	shr.u32 	%r10, %r2, 20;
	and.b32  	%r11, %r10, 2047;
	add.s32 	%r12, %r11, -1012;
	mov.b64 	%rd13, %fd9;
	shl.b64 	%rd14, %rd13, %r12;
	setp.eq.s64 	%p1, %rd14, -9223372036854775808;
	{ // callseq 7, 0
	.param .b64 param0;
	st.param.f64 	[param0], %fd9;
	.param .b64 retval0;
	call.uni (retval0), 
	__internal_accurate_pow, 
	(
	param0
	);
	ld.param.f64 	%fd11, [retval0];
	} // callseq 7
	setp.lt.s32 	%p2, %r9, 0;
	neg.f64 	%fd13, %fd11;
	selp.f64 	%fd14, %fd13, %fd11, %p1;
	selp.f64 	%fd15, %fd14, %fd11, %p2;
	cvt.rzi.f64.f64 	%fd16, %fd9;
	setp.neu.f64 	%p3, %fd9, %fd16;
	selp.f64 	%fd18, 0dFFF8000000000000, %fd15, %p3;
	selp.f64 	%fd28, %fd18, %fd15, %p2;
	add.f64 	%fd19, %fd9, 0d4000000000000000;
	{
	.reg .b32 %temp; 
	mov.b64 	{%temp, %r13}, %fd19;
	}
	and.b32  	%r14, %r13, 2146435072;
	setp.ne.s32 	%p4, %r14, 2146435072;
	@%p4 bra 	$L__BB6_5;
	setp.num.f64 	%p5, %fd9, %fd9;
	@%p5 bra 	$L__BB6_3;
	mov.f64 	%fd21, 0d4000000000000000;
	add.rn.f64 	%fd28, %fd21, %fd9;
	bra.uni 	$L__BB6_5;
$L__BB6_3:
	abs.f64 	%fd20, %fd9;
	setp.neu.f64 	%p6, %fd20, 0d7FF0000000000000;
	@%p6 bra 	$L__BB6_5;
	setp.lt.s32 	%p7, %r2, 0;
	selp.b32 	%r15, 0, 2146435072, %p7;
	mov.b32 	%r16, 0;
	mov.b64 	%fd28, {%r16, %r15};
$L__BB6_5:
	setp.eq.f64 	%p8, %fd9, 0d0000000000000000;
	selp.f64 	%fd6, 0d3FF0000000000000, %fd28, %p8;
	st.local.f64 	[%rd1], %fd6;
	mov.u64 	%rd16, $str$4;
	cvta.global.u64 	%rd17, %rd16;
	{ // callseq 8, 0
	.param .b64 param0;
	st.param.b64 	[param0], %rd17;
	.param .b64 param1;
	st.param.b64 	[param1], %rd8;
	.param .b32 retval0;
	call.uni (retval0), 
	vprintf, 
	(
	param0, 
	param1
	);
	ld.param.b32 	%r17, [retval0];
	} // callseq 8
	setp.ge.s32 	%p9, %r1, %r3;
	@%p9 bra 	$L__BB6_7;
	cvta.to.global.u64 	%rd19, %rd3;
	cvta.to.global.u64 	%rd20, %rd2;
	bar.sync 	0;
	mul.wide.s32 	%rd21, %r1, 4;
	add.s64 	%rd22, %rd19, %rd21;
	ld.global.f32 	%f1, [%rd22];
	cvt.f64.f32 	%fd22, %f1;
	mul.wide.s32 	%rd23, %r1, 8;
	add.s64 	%rd24, %rd20, %rd23;
	ld.global.f64 	%fd23, [%rd24];
	fma.rn.f64 	%fd24, %fd6, %fd22, %fd23;
	st.global.f64 	[%rd24], %fd24;
	ld.global.f32 	%f2, [%rd22];
	cvt.f64.f32 	%fd25, %f2;
	st.local.f64 	[%rd1], %fd25;
	mov.u64 	%rd25, $str$5;
	cvta.global.u64 	%rd26, %rd25;
	{ // callseq 9, 0
	.param .b64 param0;
	st.param.b64 	[param0], %rd26;
	.param .b64 param1;
	st.param.b64 	[param1], %rd8;
	.param .b32 retval0;
	call.uni (retval0), 
	vprintf, 
	(
	param0, 
	param1
	);
	ld.param.b32 	%r19, [retval0];
	} // callseq 9
	ld.global.f32 	%f3, [%rd22];
	cvt.f64.f32 	%fd26, %f3;
	mul.f64 	%fd27, %fd6, %fd26;
	st.local.f64 	[%rd1], %fd27;
	mov.u64 	%rd28, $str$6;
	cvta.global.u64 	%rd29, %rd28;
	{ // callseq 10, 0
	.param .b64 param0;
	st.param.b64 	[param0], %rd29;
	.param .b64 param1;
	st.param.b64 	[param1], %rd8;
	.param .b32 retval0;
	call.uni (retval0), 
	vprintf, 
	(
	param0, 
	param1
	);
	ld.param.b32 	%r21, [retval0];
	} // callseq 10
$L__BB6_7:
	bar.sync 	0;
	ret;

}
	// .globl	_ZN3cub18CUB_300001_SM_10006detail11EmptyKernelIvEEvv
.visible .entry _ZN3cub18CUB_300001_SM_10006detail11EmptyKernelIvEEvv()
{


	ret;

}
.func  (.param .b64 func_retval0) __internal_accurate_pow(
	.param .b64 __internal_accurate_pow_param_0
)
{
	.reg .pred 	%p<8>;
	.reg .b32 	%r<46>;
	.reg .b32 	%f<3>;
	.reg .b64 	%fd<109>;

	ld.param.f64 	%fd10, [__internal_accurate_pow_param_0];
	mov.f64 	%fd11, 0d4000000000000000;
	{
	.reg .b32 %temp; 
	mov.b64 	{%temp, %r8}, %fd11;
	}
	{
	.reg .b32 %temp; 
	mov.b64 	{%r9, %temp}, %fd11;
	}
	shr.u32 	%r10, %r8, 20;
	setp.lt.u32 	%p1, %r8, 1048576;
	mov.f64 	%fd12, 0d4360000000000000;
	{
	.reg .b32 %temp; 
	mov.b64 	{%temp, %r11}, %fd12;
	}
	{
	.reg .b32 %temp; 
	mov.b64 	{%r12, %temp}, %fd12;
	}
	shr.u32 	%r13, %r11, 20;
	add.s32 	%r14, %r13, -54;
	selp.b32 	%r15, %r12, %r9, %p1;
	selp.b32 	%r16, %r11, %r8, %p1;
	selp.b32 	%r1, %r14, %r10, %p1;
	add.s32 	%r45, %r1, -1023;
	and.b32  	%r17, %r16, -2146435073;
	or.b32  	%r18, %r17, 1072693248;
	mov.b64 	%fd107, {%r15, %r18};
	setp.lt.u32 	%p2, %r18, 1073127583;
	@%p2 bra 	$L__BB8_2;
	{
	.reg .b32 %temp; 
	mov.b64 	{%r19, %temp}, %fd107;
	}
	{
	.reg .b32 %temp; 
	mov.b64 	{%temp, %r20}, %fd107;
	}
	add.s32 	%r21, %r20, -1048576;
	mov.b64 	%fd107, {%r19, %r21};
	add.s32 	%r45, %r1, -1022;
$L__BB8_2:
	add.f64 	%fd13, %fd107, 0dBFF0000000000000;
	add.f64 	%fd14, %fd107, 0d3FF0000000000000;
	rcp.approx.ftz.f64 	%fd15, %fd14;
	neg.f64 	%fd16, %fd14;
	fma.rn.f64 	%fd17, %fd16, %fd15, 0d3FF0000000000000;
	fma.rn.f64 	%fd18, %fd17, %fd17, %fd17;
	fma.rn.f64 	%fd19, %fd18, %fd15, %fd15;
	mul.f64 	%fd20, %fd13, %fd19;
	fma.rn.f64 	%fd21, %fd13, %fd19, %fd20;
	mul.f64 	%fd22, %fd21, %fd21;
	fma.rn.f64 	%fd23, %fd22, 0d3EB0F5FF7D2CAFE2, 0d3ED0F5D241AD3B5A;
	fma.rn.f64 	%fd24, %fd23, %fd22, 0d3EF3B20A75488A3F;
	fma.rn.f64 	%fd25, %fd24, %fd22, 0d3F1745CDE4FAECD5;
	fma.rn.f64 	%fd26, %fd25, %fd22, 0d3F3C71C7258A578B;
	fma.rn.f64 	%fd27, %fd26, %fd22, 0d3F6249249242B910;
	fma.rn.f64 	%fd28, %fd27, %fd22, 0d3F89999999999DFB;
	sub.f64 	%fd29, %fd13, %fd21;
	add.f64 	%fd30, %fd29, %fd29;
	neg.f64 	%fd31, %fd21;
	fma.rn.f64 	%fd32, %fd31, %fd13, %fd30;
	mul.f64 	%fd33, %fd19, %fd32;
	fma.rn.f64 	%fd34, %fd22, %fd28, 0d3FB5555555555555;
	mov.f64 	%fd35, 0d3FB5555555555555;
	sub.f64 	%fd36, %fd35, %fd34;
	fma.rn.f64 	%fd37, %fd22, %fd28, %fd36;
	add.f64 	%fd38, %fd37, 0dBC46A4CB00B9E7B0;
	add.f64 	%fd39, %fd34, %fd38;
	sub.f64 	%fd40, %fd34, %fd39;
	add.f64 	%fd41, %fd38, %fd40;
	mul.rn.f64 	%fd42, %fd21, %fd21;
	neg.f64 	%fd43, %fd42;
	fma.rn.f64 	%fd44, %fd21, %fd21, %fd43;
	{
	.reg .b32 %temp; 
	mov.b64 	{%r22, %temp}, %fd33;
	}
	{
	.reg .b32 %temp; 
	mov.b64 	{%temp, %r23}, %fd33;
	}
	add.s32 	%r24, %r23, 1048576;
	mov.b64 	%fd45, {%r22, %r24};
	fma.rn.f64 	%fd46, %fd21, %fd45, %fd44;
	mul.rn.f64 	%fd47, %fd42, %fd21;
	neg.f64 	%fd48, %fd47;
	fma.rn.f64 	%fd49, %fd42, %fd21, %fd48;
	fma.rn.f64 	%fd50, %fd42, %fd33, %fd49;
	fma.rn.f64 	%fd51, %fd46, %fd21, %fd50;
	mul.rn.f64 	%fd52, %fd39, %fd47;
	neg.f64 	%fd53, %fd52;
	fma.rn.f64 	%fd54, %fd39, %fd47, %fd53;
	fma.rn.f64 	%fd55, %fd39, %fd51, %fd54;
	fma.rn.f64 	%fd56, %fd41, %fd47, %fd55;
	add.f64 	%fd57, %fd52, %fd56;
	sub.f64 	%fd58, %fd52, %fd57;
	add.f64 	%fd59, %fd56, %fd58;
	add.f64 	%fd60, %fd21, %fd57;
	sub.f64 	%fd61, %fd21, %fd60;
	add.f64 	%fd62, %fd57, %fd61;
	add.f64 	%fd63, %fd59, %fd62;
	add.f64 	%fd64, %fd33, %fd63;
	add.f64 	%fd65, %fd60, %fd64;
	sub.f64 	%fd66, %fd60, %fd65;
	add.f64 	%fd67, %fd64, %fd66;
	xor.b32  	%r25, %r45, -2147483648;
	mov.b32 	%r26, 1127219200;
	mov.b64 	%fd68, {%r25, %r26};
	mov.b32 	%r27, -2147483648;
	mov.b64 	%fd69, {%r27, %r26};
	sub.f64 	%fd70, %fd68, %fd69;
	fma.rn.f64 	%fd71, %fd70, 0d3FE62E42FEFA39EF, %fd65;
	fma.rn.f64 	%fd72, %fd70, 0dBFE62E42FEFA39EF, %fd71;
	sub.f64 	%fd73, %fd72, %fd65;
	sub.f64 	%fd74, %fd67, %fd73;
	fma.rn.f64 	%fd75, %fd70, 0d3C7ABC9E3B39803F, %fd74;
	add.f64 	%fd76, %fd71, %fd75;
	sub.f64 	%fd77, %fd71, %fd76;
	add.f64 	%fd78, %fd75, %fd77;
	{
	.reg .b32 %temp; 
	mov.b64 	{%temp, %r28}, %fd10;
	}
	{
	.reg .b32 %temp; 
	mov.b64 	{%r29, %temp}, %fd10;
	}
	shl.b32 	%r30, %r28, 1;
	setp.gt.u32 	%p3, %r30, -33554433;
	and.b32  	%r31, %r28, -15728641;
	selp.b32 	%r32, %r31, %r28, %p3;
	mov.b64 	%fd79, {%r29, %r32};
	mul.rn.f64 	%fd80, %fd76, %fd79;
	neg.f64 	%fd81, %fd80;
	fma.rn.f64 	%fd82, %fd76, %fd79, %fd81;
	fma.rn.f64 	%fd83, %fd78, %fd79, %fd82;
	add.f64 	%fd4, %fd80, %fd83;
	sub.f64 	%fd84, %fd80, %fd4;
	add.f64 	%fd5, %fd83, %fd84;
	fma.rn.f64 	%fd85, %fd4, 0d3FF71547652B82FE, 0d4338000000000000;
	{
	.reg .b32 %temp; 
	mov.b64 	{%r5, %temp}, %fd85;
	}
	mov.f64 	%fd86, 0dC338000000000000;
	add.rn.f64 	%fd87, %fd85, %fd86;
	fma.rn.f64 	%fd88, %fd87, 0dBFE62E42FEFA39EF, %fd4;
	fma.rn.f64 	%fd89, %fd87, 0dBC7ABC9E3B39803F, %fd88;
	fma.rn.f64 	%fd90, %fd89, 0d3E5ADE1569CE2BDF, 0d3E928AF3FCA213EA;
	fma.rn.f64 	%fd91, %fd90, %fd89, 0d3EC71DEE62401315;
	fma.rn.f64 	%fd92, %fd91, %fd89, 0d3EFA01997C89EB71;
	fma.rn.f64 	%fd93, %fd92, %fd89, 0d3F2A01A014761F65;
	fma.rn.f64 	%fd94, %fd93, %fd89, 0d3F56C16C1852B7AF;
	fma.rn.f64 	%fd95, %fd94, %fd89, 0d3F81111111122322;
	fma.rn.f64 	%fd96, %fd95, %fd89, 0d3FA55555555502A1;
	fma.rn.f64 	%fd97, %fd96, %fd89, 0d3FC5555555555511;
	fma.rn.f64 	%fd98, %fd97, %fd89, 0d3FE000000000000B;
	fma.rn.f64 	%fd99, %fd98, %fd89, 0d3FF0000000000000;
	fma.rn.f64 	%fd100, %fd99, %fd89, 0d3FF0000000000000;
	{
	.reg .b32 %temp; 
	mov.b64 	{%r6, %temp}, %fd100;
	}
	{
	.reg .b32 %temp; 
	mov.b64 	{%temp, %r7}, %fd100;
	}
	shl.b32 	%r33, %r5, 20;
	add.s32 	%r34, %r33, %r7;
	mov.b64 	%fd108, {%r6, %r34};
	{
	.reg .b32 %temp; 
	mov.b64 	{%temp, %r35}, %fd4;
	}
	mov.b32 	%f2, %r35;
	abs.f32 	%f1, %f2;
	setp.lt.f32 	%p4, %f1, 0f4086232B;
	@%p4 bra 	$L__BB8_5;
	setp.lt.f64 	%p5, %fd4, 0d0000000000000000;
	add.f64 	%fd101, %fd4, 0d7FF0000000000000;
	selp.f64 	%fd108, 0d0000000000000000, %fd101, %p5;
	setp.geu.f32 	%p6, %f1, 0f40874800;
	@%p6 bra 	$L__BB8_5;
	shr.u32 	%r36, %r5, 31;
	add.s32 	%r37, %r5, %r36;
	shr.s32 	%r38, %r37, 1;
	shl.b32 	%r39, %r38, 20;
	add.s32 	%r40, %r7, %r39;
	mov.b64 	%fd102, {%r6, %r40};
	sub.s32 	%r41, %r5, %r38;
	shl.b32 	%r42, %r41, 20;
	add.s32 	%r43, %r42, 1072693248;
	mov.b32 	%r44, 0;
	mov.b64 	%fd103, {%r44, %r43};
	mul.f64 	%fd108, %fd103, %fd102;
$L__BB8_5:
	abs.f64 	%fd104, %fd108;
	setp.eq.f64 	%p7, %fd104, 0d7FF0000000000000;
	fma.rn.f64 	%fd105, %fd108, %fd5, %fd108;
	selp.f64 	%fd106, %fd108, %fd105, %p7;
	st.param.f64 	[func_retval0], %fd106;
	ret;

}


// ===== COMPILED SASS (sm_100) =====

	.target	sm_100

	.elftype	@"ET_EXEC"


//--------------------- .note.nv.tkinfo           --------------------------
	.section	.note.nv.tkinfo,"",@"SHT_NOTE"
	.sectionflags	@"SHF_NOTE_NV_TKINFO"
	.tkinfo
        /*0018*/ 	.word	0x00000002
        /*0030*/ 	.string	""
        /*0030*/ 	.string	"ptxas"
        /*0030*/ 	.string	"Cuda compilation tools, release 13.0, V13.0.88"
        /*0030*/ 	.string	"Build cuda_13.0.r13.0/compiler.36424714_0"
        /*0030*/ 	.string	"-arch sm_100 -m 64 "



//--------------------- .note.nv.cuinfo           --------------------------
	.section	.note.nv.cuinfo,"",@"SHT_NOTE"
	.sectionflags	@"SHF_NOTE_NV_CUINFO"
        /*0018*/ 	.short	0x0002
        /*001a*/ 	.short	0x0064
        /*001c*/ 	.short	0x0082
	.zero		2


//--------------------- .nv.info                  --------------------------
	.section	.nv.info,"",@"SHT_CUDA_INFO"
	.align	4


	//----- nvinfo : EIATTR_REGCOUNT
	.align		4
        /*0000*/ 	.byte	0x04, 0x2f
        /*0002*/ 	.short	(.L_52 - .L_51)
	.align		4
.L_51:
        /*0004*/ 	.word	index@(_Z6kernelPc)
        /*0008*/ 	.word	0x0000000d


	//----- nvinfo : EIATTR_FRAME_SIZE
	.align		4
.L_52:
        /*000c*/ 	.byte	0x04, 0x11
        /*000e*/ 	.short	(.L_54 - .L_53)
	.align		4
.L_53:
        /*0010*/ 	.word	index@(_Z6kernelPc)
        /*0014*/ 	.word	0x00000000


	//----- nvinfo : EIATTR_REGCOUNT
	.align		4
.L_54:
        /*0018*/ 	.byte	0x04, 0x2f
        /*001a*/ 	.short	(.L_56 - .L_55)
	.align		4
.L_55:
        /*001c*/ 	.word	index@(_Z17device_CsrSpMVGPUlPiS_PdS0_S0_)
        /*0020*/ 	.word	0x00000020


	//----- nvinfo : EIATTR_FRAME_SIZE
	.align		4
.L_56:
        /*0024*/ 	.byte	0x04, 0x11
        /*0026*/ 	.short	(.L_58 - .L_57)
	.align		4
.L_57:
        /*0028*/ 	.word	index@(_Z17device_CsrSpMVGPUlPiS_PdS0_S0_)
        /*002c*/ 	.word	0x00000000


	//----- nvinfo : EIATTR_REGCOUNT
	.align		4
.L_58:
        /*0030*/ 	.byte	0x04, 0x2f
        /*0032*/ 	.short	(.L_60 - .L_59)
	.align		4
.L_59:
        /*0034*/ 	.word	index@(_Z5hellov)
        /*0038*/ 	.word	0x00000018


	//----- nvinfo : EIATTR_FRAME_SIZE
	.align		4
.L_60:
        /*003c*/ 	.byte	0x04, 0x11
        /*003e*/ 	.short	(.L_62 - .L_61)
	.align		4
.L_61:
        /*0040*/ 	.word	index@(_Z5hellov)
        /*0044*/ 	.word	0x00000000


	//----- nvinfo : EIATTR_REGCOUNT
	.align		4
.L_62:
        /*0048*/ 	.byte	0x04, 0x2f
        /*004a*/ 	.short	(.L_64 - .L_63)
	.align		4
.L_63:
        /*004c*/ 	.word	index@(_Z32Max_Sequential_Addressing_SharedPdiS_)
        /*0050*/ 	.word	0x0000000b


	//----- nvinfo : EIATTR_FRAME_SIZE
	.align		4
.L_64:
        /*0054*/ 	.byte	0x04, 0x11
        /*0056*/ 	.short	(.L_66 - .L_65)
	.align		4
.L_65:
        /*0058*/ 	.word	index@(_Z32Max_Sequential_Addressing_SharedPdiS_)
        /*005c*/ 	.word	0x00000000


	//----- nvinfo : EIATTR_REGCOUNT
	.align		4
.L_66:
        /*0060*/ 	.byte	0x04, 0x2f
        /*0062*/ 	.short	(.L_68 - .L_67)
	.align		4
.L_67:
        /*0064*/ 	.word	index@(_Z16dev_Mat2SplitMatdiPdS_S_P6__halfiiiS_)
        /*0068*/ 	.word	0x00000020


	//----- nvinfo : EIATTR_FRAME_SIZE
	.align		4
.L_68:
        /*006c*/ 	.byte	0x04, 0x11
        /*006e*/ 	.short	(.L_70 - .L_69)
	.align		4
.L_69:
        /*0070*/ 	.word	index@($_Z16dev_Mat2SplitMatdiPdS_S_P6__halfiiiS_$__internal_accurate_pow)
        /*0074*/ 	.word	0x00000008


	//----- nvinfo : EIATTR_FRAME_SIZE
	.align		4
.L_70:
        /*0078*/ 	.byte	0x04, 0x11
        /*007a*/ 	.short	(.L_72 - .L_71)
	.align		4
.L_71:
        /*007c*/ 	.word	index@(_Z16dev_Mat2SplitMatdiPdS_S_P6__halfiiiS_)
        /*0080*/ 	.word	0x00000008


	//----- nvinfo : EIATTR_REGCOUNT
	.align		4
.L_72:
        /*0084*/ 	.byte	0x04, 0x2f
        /*0086*/ 	.short	(.L_74 - .L_73)
	.align		4
.L_73:
        /*0088*/ 	.word	index@(_Z16dev_Vec2SplitVecdiPdS_S_P6__halfiiS_)
        /*008c*/ 	.word	0x00000020


	//----- nvinfo : EIATTR_FRAME_SIZE
	.align		4
.L_74:
        /*0090*/ 	.byte	0x04, 0x11
        /*0092*/ 	.short	(.L_76 - .L_75)
	.align		4
.L_75:
        /*0094*/ 	.word	index@($_Z16dev_Vec2SplitVecdiPdS_S_P6__halfiiS_$__internal_accurate_pow)
        /*0098*/ 	.word	0x00000008


	//----- nvinfo : EIATTR_FRAME_SIZE
	.align		4
.L_76:
        /*009c*/ 	.byte	0x04, 0x11
        /*009e*/ 	.short	(.L_78 - .L_77)
	.align		4
.L_77:
        /*00a0*/ 	.word	index@(_Z16dev_Vec2SplitVecdiPdS_S_P6__halfiiS_)
        /*00a4*/ 	.word	0x00000008


	//----- nvinfo : EIATTR_REGCOUNT
	.align		4
.L_78:
        /*00a8*/ 	.byte	0x04, 0x2f
        /*00aa*/ 	.short	(.L_80 - .L_79)
	.align		4
.L_79:
        /*00ac*/ 	.word	index@(_Z19dev_SumVector32to64iiiiPdP6__halfS_S1_S_Pf)
        /*00b0*/ 	.word	0x00000020


	//----- nvinfo : EIATTR_FRAME_SIZE
	.align		4
.L_80:
        /*00b4*/ 	.byte	0x04, 0x11
        /*00b6*/ 	.short	(.L_82 - .L_81)
	.align		4
.L_81:
        /*00b8*/ 	.word	index@($_Z19dev_SumVector32to64iiiiPdP6__halfS_S1_S_Pf$__internal_accurate_pow)
        /*00bc*/ 	.word	0x00000008


	//----- nvinfo : EIATTR_FRAME_SIZE
	.align		4
.L_82:
        /*00c0*/ 	.byte	0x04, 0x11
        /*00c2*/ 	.short	(.L_84 - .L_83)
	.align		4
.L_83:
        /*00c4*/ 	.word	index@(_Z19dev_SumVector32to64iiiiPdP6__halfS_S1_S_Pf)
        /*00c8*/ 	.word	0x00000008


	//----- nvinfo : EIATTR_REGCOUNT
	.align		4
.L_84:
        /*00cc*/ 	.byte	0x04, 0x2f
        /*00ce*/ 	.short	(.L_86 - .L_85)
	.align		4
.L_85:
        /*00d0*/ 	.word	index@(_ZN3cub18CUB_300001_SM_10006detail11EmptyKernelIvEEvv)
        /*00d4*/ 	.word	0x00000004


	//----- nvinfo : EIATTR_FRAME_SIZE
	.align		4
.L_86:
        /*00d8*/ 	.byte	0x04, 0x11
        /*00da*/ 	.short	(.L_88 - .L_87)
	.align		4
.L_87:
        /*00dc*/ 	.word	index@(_ZN3cub18CUB_300001_SM_10006detail11EmptyKernelIvEEvv)
        /*00e0*/ 	.word	0x00000000


	//----- nvinfo : EIATTR_MIN_STACK_SIZE
	.align		4
.L_88:
        /*00e4*/ 	.byte	0x04, 0x12
        /*00e6*/ 	.short	(.L_90 - .L_89)
	.align		4
.L_89:
        /*00e8*/ 	.word	index@(_ZN3cub18CUB_300001_SM_10006detail11EmptyKernelIvEEvv)
        /*00ec*/ 	.word	0x00000000


	//----- nvinfo : EIATTR_MIN_STACK_SIZE
	.align		4
.L_90:
        /*00f0*/ 	.byte	0x04, 0x12
        /*00f2*/ 	.short	(.L_92 - .L_91)
	.align		4
.L_91:
        /*00f4*/ 	.word	index@(_Z19dev_SumVector32to64iiiiPdP6__halfS_S1_S_Pf)
        /*00f8*/ 	.word	0x00000008


	//----- nvinfo : EIATTR_MIN_STACK_SIZE
	.align		4
.L_92:
        /*00fc*/ 	.byte	0x04, 0x12
        /*00fe*/ 	.short	(.L_94 - .L_93)
	.align		4
.L_93:
        /*0100*/ 	.word	index@(_Z16dev_Vec2SplitVecdiPdS_S_P6__halfiiS_)
        /*0104*/ 	.word	0x00000008


	//----- nvinfo : EIATTR_MIN_STACK_SIZE
	.align		4
.L_94:
        /*0108*/ 	.byte	0x04, 0x12
        /*010a*/ 	.short	(.L_96 - .L_95)
	.align		4
.L_95:
        /*010c*/ 	.word	index@(_Z16dev_Mat2SplitMatdiPdS_S_P6__halfiiiS_)
        /*0110*/ 	.word	0x00000008


	//----- nvinfo : EIATTR_MIN_STACK_SIZE
	.align		4
.L_96:
        /*0114*/ 	.byte	0x04, 0x12
        /*0116*/ 	.short	(.L_98 - .L_97)
	.align		4
.L_97:
        /*0118*/ 	.word	index@(_Z32Max_Sequential_Addressing_SharedPdiS_)
        /*011c*/ 	.word	0x00000000


	//----- nvinfo : EIATTR_MIN_STACK_SIZE
	.align		4
.L_98:
        /*0120*/ 	.byte	0x04, 0x12
        /*0122*/ 	.short	(.L_100 - .L_99)
	.align		4
.L_99:
        /*0124*/ 	.word	index@(_Z5hellov)
        /*0128*/ 	.word	0x00000000


	//----- nvinfo : EIATTR_MIN_STACK_SIZE
	.align		4
.L_100:
        /*012c*/ 	.byte	0x04, 0x12
        /*012e*/ 	.short	(.L_102 - .L_101)
	.align		4
.L_101:
        /*0130*/ 	.word	index@(_Z17device_CsrSpMVGPUlPiS_PdS0_S0_)
        /*0134*/ 	.word	0x00000000


	//----- nvinfo : EIATTR_MIN_STACK_SIZE
	.align		4
.L_102:
        /*0138*/ 	.byte	0x04, 0x12
        /*013a*/ 	.short	(.L_104 - .L_103)
	.align		4
.L_103:
        /*013c*/ 	.word	index@(_Z6kernelPc)
        /*0140*/ 	.word	0x00000000
.L_104:


//--------------------- .nv.compat                --------------------------
	.section	.nv.compat,"",@"SHT_CUDA_COMPAT_INFO"
	.align	4
        /*0000*/ 	.byte	0x02, 0x09, 0x00, 0x00, 0x02, 0x02, 0x01, 0x00, 0x02, 0x05, 0x05, 0x00, 0x03, 0x07, 0x01, 0x01
        /*0010*/ 	.byte	0x02, 0x03, 0x00, 0x00, 0x02, 0x06, 0x01, 0x00, 0x04, 0x0b, 0x08, 0x00, 0x01, 0x00, 0x00, 0x00
        /*0020*/ 	.byte	0x00, 0x00, 0x00, 0x00


//--------------------- .nv.info._ZN3cub18CUB_300001_SM_10006detail11EmptyKernelIvEEvv --------------------------
	.section	.nv.info._ZN3cub18CUB_300001_SM_10006detail11EmptyKernelIvEEvv,"",@"SHT_CUDA_INFO"
	.sectionflags	@""
	.align	4


	//----- nvinfo : EIATTR_CUDA_API_VERSION
	.align		4
        /*0000*/ 	.byte	0x04, 0x37
        /*0002*/ 	.short	(.L_106 - .L_105)
.L_105:
        /*0004*/ 	.word	0x00000082


	//----- nvinfo : EIATTR_SPARSE_MMA_MASK
	.align		4
.L_106:
        /*0008*/ 	.byte	0x03, 0x50
        /*000a*/ 	.short	0x0000


	//----- nvinfo : EIATTR_MAXREG_COUNT
	.align		4
        /*000c*/ 	.byte	0x03, 0x1b
        /*000e*/ 	.short	0x00ff


	//----- nvinfo : EIATTR_MERCURY_ISA_VERSION
	.align		4
        /*0010*/ 	.byte	0x03, 0x5f
        /*0012*/ 	.short	0x0101


	//----- nvinfo : EIATTR_VRC_CTA_INIT_COUNT
	.align		4
        /*0014*/ 	.byte	0x02, 0x4a
	.zero		1
	.zero		1


	//----- nvinfo : EIATTR_EXIT_INSTR_OFFSETS
	.align		4
        /*0018*/ 	.byte	0x04, 0x1c
        /*001a*/ 	.short	(.L_108 - .L_107)


	//   ....[0]....
.L_107:
        /*001c*/ 	.word	0x00000010


	//----- nvinfo : EIATTR_SW_WAR
	.align		4
.L_108:
        /*0020*/ 	.byte	0x04, 0x36
        /*0022*/ 	.short	(.L_110 - .L_109)
.L_109:
        /*0024*/ 	.word	0x00000008
.L_110:


//--------------------- .nv.info._Z19dev_SumVector32to64iiiiPdP6__halfS_S1_S_Pf --------------------------
	.section	.nv.info._Z19dev_SumVector32to64iiiiPdP6__halfS_S1_S_Pf,"",@"SHT_CUDA_INFO"
	.sectionflags	@""
	.align	4


	//----- nvinfo : EIATTR_CUDA_API_VERSION
	.align		4
        /*0000*/ 	.byte	0x04, 0x37
        /*0002*/ 	.short	(.L_112 - .L_111)
.L_111:
        /*0004*/ 	.word	0x00000082


	//----- nvinfo : EIATTR_KPARAM_INFO
	.align		4
.L_112:
        /*0008*/ 	.byte	0x04, 0x17
        /*000a*/ 	.short	(.L_114 - .L_113)
.L_113:
        /*000c*/ 	.word	0x00000000
        /*0010*/ 	.short	0x0009
        /*0012*/ 	.short	0x0038
        /*0014*/ 	.byte	0x00, 0xf5, 0x21, 0x00


	//----- nvinfo : EIATTR_KPARAM_INFO
	.align		4
.L_114:
        /*0018*/ 	.byte	0x04, 0x17
        /*001a*/ 	.short	(.L_116 - .L_115)
.L_115:
        /*001c*/ 	.word	0x00000000
        /*0020*/ 	.short	0x0008
        /*0022*/ 	.short	0x0030
        /*0024*/ 	.byte	0x00, 0xf5, 0x21, 0x00


	//----- nvinfo : EIATTR_KPARAM_INFO
	.align		4
.L_116:
        /*0028*/ 	.byte	0x04, 0x17
        /*002a*/ 	.short	(.L_118 - .L_117)
.L_117:
        /*002c*/ 	.word	0x00000000
        /*0030*/ 	.short	0x0007
        /*0032*/ 	.short	0x0028
        /*0034*/ 	.byte	0x00, 0xf5, 0x21, 0x00


	//----- nvinfo : EIATTR_KPARAM_INFO
	.align		4
.L_118:
        /*0038*/ 	.byte	0x04, 0x17
        /*003a*/ 	.short	(.L_120 - .L_119)
.L_119:
        /*003c*/ 	.word	0x00000000
        /*0040*/ 	.short	0x0006
        /*0042*/ 	.short	0x0020
        /*0044*/ 	.byte	0x00, 0xf5, 0x21, 0x00


	//----- nvinfo : EIATTR_KPARAM_INFO
	.align		4
.L_120:
        /*0048*/ 	.byte	0x04, 0x17
        /*004a*/ 	.short	(.L_122 - .L_121)
.L_121:
        /*004c*/ 	.word	0x00000000
        /*0050*/ 	.short	0x0005
        /*0052*/ 	.short	0x0018
        /*0054*/ 	.byte	0x00, 0xf5, 0x21, 0x00


	//----- nvinfo : EIATTR_KPARAM_INFO
	.align		4
.L_122:
        /*0058*/ 	.byte	0x04, 0x17
        /*005a*/ 	.short	(.L_124 - .L_123)
.L_123:
        /*005c*/ 	.word	0x00000000
        /*0060*/ 	.short	0x0004
        /*0062*/ 	.short	0x0010
        /*0064*/ 	.byte	0x00, 0xf5, 0x21, 0x00


	//----- nvinfo : EIATTR_KPARAM_INFO
	.align		4
.L_124:
        /*0068*/ 	.byte	0x04, 0x17
        /*006a*/ 	.short	(.L_126 - .L_125)
.L_125:
        /*006c*/ 	.word	0x00000000
        /*0070*/ 	.short	0x0003
        /*0072*/ 	.short	0x000c
        /*0074*/ 	.byte	0x00, 0xf0, 0x11, 0x00


	//----- nvinfo : EIATTR_KPARAM_INFO
	.align		4
.L_126:
        /*0078*/ 	.byte	0x04, 0x17
        /*007a*/ 	.short	(.L_128 - .L_127)
.L_127:
        /*007c*/ 	.word	0x00000000
        /*0080*/ 	.short	0x0002
        /*0082*/ 	.short	0x0008
        /*0084*/ 	.byte	0x00, 0xf0, 0x11, 0x00


	//----- nvinfo : EIATTR_KPARAM_INFO
	.align		4
.L_128:
        /*0088*/ 	.byte	0x04, 0x17
        /*008a*/ 	.short	(.L_130 - .L_129)
.L_129:
        /*008c*/ 	.word	0x00000000
        /*0090*/ 	.short	0x0001
        /*0092*/ 	.short	0x0004
        /*0094*/ 	.byte	0x00, 0xf0, 0x11, 0x00


	//----- nvinfo : EIATTR_KPARAM_INFO
	.align		4
.L_130:
        /*0098*/ 	.byte	0x04, 0x17
        /*009a*/ 	.short	(.L_132 - .L_131)
.L_131:
        /*009c*/ 	.word	0x00000000
        /*00a0*/ 	.short	0x0000
        /*00a2*/ 	.short	0x0000
        /*00a4*/ 	.byte	0x00, 0xf0, 0x11, 0x00


	//----- nvinfo : EIATTR_SPARSE_MMA_MASK
	.align		4
.L_132:
        /*00a8*/ 	.byte	0x03, 0x50
        /*00aa*/ 	.short	0x0000


	//----- nvinfo : EIATTR_MAXREG_COUNT
	.align		4
        /*00ac*/ 	.byte	0x03, 0x1b
        /*00ae*/ 	.short	0x00ff


	//----- nvinfo : EIATTR_NUM_BARRIERS
	.align		4
        /*00b0*/ 	.byte	0x02, 0x4c
        /*00b2*/ 	.byte	0x01
	.zero		1


	//----- nvinfo : EIATTR_EXTERNS
	.align		4
        /*00b4*/ 	.byte	0x04, 0x0f
        /*00b6*/ 	.short	(.L_134 - .L_133)


	//   ....[0]....
	.align		4
.L_133:
        /*00b8*/ 	.word	index@(vprintf)


	//----- nvinfo : EIATTR_MERCURY_ISA_VERSION
	.align		4
.L_134:
        /*00bc*/ 	.byte	0x03, 0x5f
        /*00be*/ 	.short	0x0101


	//----- nvinfo : EIATTR_VRC_CTA_INIT_COUNT
	.align		4
        /*00c0*/ 	.byte	0x02, 0x4a
	.zero		1
	.zero		1


	//----- nvinfo : EIATTR_SYSCALL_OFFSETS
	.align		4
        /*00c4*/ 	.byte	0x04, 0x46
        /*00c6*/ 	.short	(.L_136 - .L_135)


	//   ....[0]....
.L_135:
        /*00c8*/ 	.word	0x000002e0


	//   ....[1]....
        /*00cc*/ 	.word	0x00000470


	//   ....[2]....
        /*00d0*/ 	.word	0x00000530


	//----- nvinfo : EIATTR_EXIT_INSTR_OFFSETS
	.align		4
.L_136:
        /*00d4*/ 	.byte	0x04, 0x1c
        /*00d6*/ 	.short	(.L_138 - .L_137)


	//   ....[0]....
.L_137:
        /*00d8*/ 	.word	0x00000560


	//----- nvinfo : EIATTR_CRS_STACK_SIZE
	.align		4
.L_138:
        /*00dc*/ 	.byte	0x04, 0x1e
        /*00de*/ 	.short	(.L_140 - .L_139)
.L_139:
        /*00e0*/ 	.word	0x00000000


	//----- nvinfo : EIATTR_CBANK_PARAM_SIZE
	.align		4
.L_140:
        /*00e4*/ 	.byte	0x03, 0x19
        /*00e6*/ 	.short	0x0040


	//----- nvinfo : EIATTR_PARAM_CBANK
	.align		4
        /*00e8*/ 	.byte	0x04, 0x0a
        /*00ea*/ 	.short	(.L_142 - .L_141)
	.align		4
.L_141:
        /*00ec*/ 	.word	index@(.nv.constant0._Z19dev_SumVector32to64iiiiPdP6__halfS_S1_S_Pf)
        /*00f0*/ 	.short	0x0380
        /*00f2*/ 	.short	0x0040


	//----- nvinfo : EIATTR_SW_WAR
	.align		4
.L_142:
        /*00f4*/ 	.byte	0x04, 0x36
        /*00f6*/ 	.short	(.L_144 - .L_143)
.L_143:
        /*00f8*/ 	.word	0x00000008
.L_144:


//--------------------- .nv.info._Z16dev_Vec2SplitVecdiPdS_S_P6__halfiiS_ --------------------------
	.section	.nv.info._Z16dev_Vec2SplitVecdiPdS_S_P6__halfiiS_,"",@"SHT_CUDA_INFO"
	.sectionflags	@""
	.align	4


	//----- nvinfo : EIATTR_CUDA_API_VERSION
	.align		4
        /*0000*/ 	.byte	0x04, 0x37
        /*0002*/ 	.short	(.L_146 - .L_145)
.L_145:
        /*0004*/ 	.word	0x00000082


	//----- nvinfo : EIATTR_KPARAM_INFO
	.align		4
.L_146:
        /*0008*/ 	.byte	0x04, 0x17
        /*000a*/ 	.short	(.L_148 - .L_147)
.L_147:
        /*000c*/ 	.word	0x00000000
        /*0010*/ 	.short	0x0008
        /*0012*/ 	.short	0x0038
        /*0014*/ 	.byte	0x00, 0xf5, 0x21, 0x00


	//----- nvinfo : EIATTR_KPARAM_INFO
	.align		4
.L_148:
        /*0018*/ 	.byte	0x04, 0x17
        /*001a*/ 	.short	(.L_150 - .L_149)
.L_149:
        /*001c*/ 	.word	0x00000000
        /*0020*/ 	.short	0x0007
        /*0022*/ 	.short	0x0034
        /*0024*/ 	.byte	0x00, 0xf0, 0x11, 0x00


	//----- nvinfo : EIATTR_KPARAM_INFO
	.align		4
.L_150:
        /*0028*/ 	.byte	0x04, 0x17
        /*002a*/ 	.short	(.L_152 - .L_151)
.L_151:
        /*002c*/ 	.word	0x00000000
        /*0030*/ 	.short	0x0006
        /*0032*/ 	.short	0x0030
        /*0034*/ 	.byte	0x00, 0xf0, 0x11, 0x00


	//----- nvinfo : EIATTR_KPARAM_INFO
	.align		4
.L_152:
        /*0038*/ 	.byte	0x04, 0x17
        /*003a*/ 	.short	(.L_154 - .L_153)
.L_153:
        /*003c*/ 	.word	0x00000000
        /*0040*/ 	.short	0x0005
        /*0042*/ 	.short	0x0028
        /*0044*/ 	.byte	0x00, 0xf5, 0x21, 0x00


	//----- nvinfo : EIATTR_KPARAM_INFO
	.align		4
.L_154:
        /*0048*/ 	.byte	0x04, 0x17
        /*004a*/ 	.short	(.L_156 - .L_155)
.L_155:
        /*004c*/ 	.word	0x00000000
        /*0050*/ 	.short	0x0004
        /*0052*/ 	.short	0x0020
        /*0054*/ 	.byte	0x00, 0xf5, 0x21, 0x00


	//----- nvinfo : EIATTR_KPARAM_INFO
	.align		4
.L_156:
        /*0058*/ 	.byte	0x04, 0x17
        /*005a*/ 	.short	(.L_158 - .L_157)
.L_157:
        /*005c*/ 	.word	0x00000000
        /*0060*/ 	.short	0x0003
        /*0062*/ 	.short	0x0018
        /*0064*/ 	.byte	0x00, 0xf5, 0x21, 0x00


	//----- nvinfo : EIATTR_KPARAM_INFO
	.align		4
.L_158:
        /*0068*/ 	.byte	0x04, 0x17
        /*006a*/ 	.short	(.L_160 - .L_159)
.L_159:
        /*006c*/ 	.word	0x00000000
        /*0070*/ 	.short	0x0002
        /*0072*/ 	.short	0x0010
        /*0074*/ 	.byte	0x00, 0xf5, 0x21, 0x00


	//----- nvinfo : EIATTR_KPARAM_INFO
	.align		4
.L_160:
        /*0078*/ 	.byte	0x04, 0x17
        /*007a*/ 	.short	(.L_162 - .L_161)
.L_161:
        /*007c*/ 	.word	0x00000000
        /*0080*/ 	.short	0x0001
        /*0082*/ 	.short	0x0008
        /*0084*/ 	.byte	0x00, 0xf0, 0x11, 0x00


	//----- nvinfo : EIATTR_KPARAM_INFO
	.align		4
.L_162:
        /*0088*/ 	.byte	0x04, 0x17
        /*008a*/ 	.short	(.L_164 - .L_163)
.L_163:
        /*008c*/ 	.word	0x00000000
        /*0090*/ 	.short	0x0000
        /*0092*/ 	.short	0x0000
        /*0094*/ 	.byte	0x00, 0xf0, 0x21, 0x00


	//----- nvinfo : EIATTR_SPARSE_MMA_MASK
	.align		4
.L_164:
        /*0098*/ 	.byte	0x03, 0x50
        /*009a*/ 	.short	0x0000


	//----- nvinfo : EIATTR_MAXREG_COUNT
	.align		4
        /*009c*/ 	.byte	0x03, 0x1b
        /*009e*/ 	.short	0x00ff


	//----- nvinfo : EIATTR_NUM_BARRIERS
	.align		4
        /*00a0*/ 	.byte	0x02, 0x4c
        /*00a2*/ 	.byte	0x01
	.zero		1


	//----- nvinfo : EIATTR_EXTERNS
	.align		4
        /*00a4*/ 	.byte	0x04, 0x0f
        /*00a6*/ 	.short	(.L_166 - .L_165)


	//   ....[0]....
	.align		4
.L_165:
        /*00a8*/ 	.word	index@(vprintf)


	//----- nvinfo : EIATTR_MERCURY_ISA_VERSION
	.align		4
.L_166:
        /*00ac*/ 	.byte	0x03, 0x5f
        /*00ae*/ 	.short	0x0101


	//----- nvinfo : EIATTR_VRC_CTA_INIT_COUNT
	.align		4
        /*00b0*/ 	.byte	0x02, 0x4a
	.zero		1
	.zero		1


	//----- nvinfo : EIATTR_SYSCALL_OFFSETS
	.align		4
        /*00b4*/ 	.byte	0x04, 0x46
        /*00b6*/ 	.short	(.L_168 - .L_167)


	//   ....[0]....
.L_167:
        /*00b8*/ 	.word	0x00000b10


	//----- nvinfo : EIATTR_EXIT_INSTR_OFFSETS
	.align		4
.L_168:
        /*00bc*/ 	.byte	0x04, 0x1c
        /*00be*/ 	.short	(.L_170 - .L_169)


	//   ....[0]....
.L_169:
        /*00c0*/ 	.word	0x00000be0


	//----- nvinfo : EIATTR_CRS_STACK_SIZE
	.align		4
.L_170:
        /*00c4*/ 	.byte	0x04, 0x1e
        /*00c6*/ 	.short	(.L_172 - .L_171)
.L_171:
        /*00c8*/ 	.word	0x00000000


	//----- nvinfo : EIATTR_CBANK_PARAM_SIZE
	.align		4
.L_172:
        /*00cc*/ 	.byte	0x03, 0x19
        /*00ce*/ 	.short	0x0040


	//----- nvinfo : EIATTR_PARAM_CBANK
	.align		4
        /*00d0*/ 	.byte	0x04, 0x0a
        /*00d2*/ 	.short	(.L_174 - .L_173)
	.align		4
.L_173:
        /*00d4*/ 	.word	index@(.nv.constant0._Z16dev_Vec2SplitVecdiPdS_S_P6__halfiiS_)
        /*00d8*/ 	.short	0x0380
        /*00da*/ 	.short	0x0040


	//----- nvinfo : EIATTR_SW_WAR
	.align		4
.L_174:
        /*00dc*/ 	.byte	0x04, 0x36
        /*00de*/ 	.short	(.L_176 - .L_175)
.L_175:
        /*00e0*/ 	.word	0x00000008
.L_176:


//--------------------- .nv.info._Z16dev_Mat2SplitMatdiPdS_S_P6__halfiiiS_ --------------------------
	.section	.nv.info._Z16dev_Mat2SplitMatdiPdS_S_P6__halfiiiS_,"",@"SHT_CUDA_INFO"
	.sectionflags	@""
	.align	4


	//----- nvinfo : EIATTR_CUDA_API_VERSION
	.align		4
        /*0000*/ 	.byte	0x04, 0x37
        /*0002*/ 	.short	(.L_178 - .L_177)
.L_177:
        /*0004*/ 	.word	0x00000082


	//----- nvinfo : EIATTR_KPARAM_INFO
	.align		4
.L_178:
        /*0008*/ 	.byte	0x04, 0x17
        /*000a*/ 	.short	(.L_180 - .L_179)
.L_179:
        /*000c*/ 	.word	0x00000000
        /*0010*/ 	.short	0x0009
        /*0012*/ 	.short	0x0040
        /*0014*/ 	.byte	0x00, 0xf5, 0x21, 0x00


	//----- nvinfo : EIATTR_KPARAM_INFO
	.align		4
.L_180:
        /*0018*/ 	.byte	0x04, 0x17
        /*001a*/ 	.short	(.L_182 - .L_181)
.L_181:
        /*001c*/ 	.word	0x00000000
        /*0020*/ 	.short	0x0008
        /*0022*/ 	.short	0x0038
        /*0024*/ 	.byte	0x00, 0xf0, 0x11, 0x00


	//----- nvinfo : EIATTR_KPARAM_INFO
	.align		4
.L_182:
        /*0028*/ 	.byte	0x04, 0x17
        /*002a*/ 	.short	(.L_184 - .L_183)
.L_183:
        /*002c*/ 	.word	0x00000000
        /*0030*/ 	.short	0x0007
        /*0032*/ 	.short	0x0034
        /*0034*/ 	.byte	0x00, 0xf0, 0x11, 0x00


	//----- nvinfo : EIATTR_KPARAM_INFO
	.align		4
.L_184:
        /*0038*/ 	.byte	0x04, 0x17
        /*003a*/ 	.short	(.L_186 - .L_185)
.L_185:
        /*003c*/ 	.word	0x00000000
        /*0040*/ 	.short	0x0006
        /*0042*/ 	.short	0x0030
        /*0044*/ 	.byte	0x00, 0xf0, 0x11, 0x00


	//----- nvinfo : EIATTR_KPARAM_INFO
	.align		4
.L_186:
        /*0048*/ 	.byte	0x04, 0x17
        /*004a*/ 	.short	(.L_188 - .L_187)
.L_187:
        /*004c*/ 	.word	0x00000000
        /*0050*/ 	.short	0x0005
        /*0052*/ 	.short	0x0028
        /*0054*/ 	.byte	0x00, 0xf5, 0x21, 0x00


	//----- nvinfo : EIATTR_KPARAM_INFO
	.align		4
.L_188:
        /*0058*/ 	.byte	0x04, 0x17
        /*005a*/ 	.short	(.L_190 - .L_189)
.L_189:
        /*005c*/ 	.word	0x00000000
        /*0060*/ 	.short	0x0004
        /*0062*/ 	.short	0x0020
        /*0064*/ 	.byte	0x00, 0xf5, 0x21, 0x00


	//----- nvinfo : EIATTR_KPARAM_INFO
	.align		4
.L_190:
        /*0068*/ 	.byte	0x04, 0x17
        /*006a*/ 	.short	(.L_192 - .L_191)
.L_191:
        /*006c*/ 	.word	0x00000000
        /*0070*/ 	.short	0x0003
        /*0072*/ 	.short	0x0018
        /*0074*/ 	.byte	0x00, 0xf5, 0x21, 0x00


	//----- nvinfo : EIATTR_KPARAM_INFO
	.align		4
.L_192:
        /*0078*/ 	.byte	0x04, 0x17
        /*007a*/ 	.short	(.L_194 - .L_193)
.L_193:
        /*007c*/ 	.word	0x00000000
        /*0080*/ 	.short	0x0002
        /*0082*/ 	.short	0x0010
        /*0084*/ 	.byte	0x00, 0xf5, 0x21, 0x00


	//----- nvinfo : EIATTR_KPARAM_INFO
	.align		4
.L_194:
        /*0088*/ 	.byte	0x04, 0x17
        /*008a*/ 	.short	(.L_196 - .L_195)
.L_195:
        /*008c*/ 	.word	0x00000000
        /*0090*/ 	.short	0x0001
        /*0092*/ 	.short	0x0008
        /*0094*/ 	.byte	0x00, 0xf0, 0x11, 0x00


	//----- nvinfo : EIATTR_KPARAM_INFO
	.align		4
.L_196:
        /*0098*/ 	.byte	0x04, 0x17
        /*009a*/ 	.short	(.L_198 - .L_197)
.L_197:
        /*009c*/ 	.word	0x00000000
        /*00a0*/ 	.short	0x0000
        /*00a2*/ 	.short	0x0000
        /*00a4*/ 	.byte	0x00, 0xf0, 0x21, 0x00


	//----- nvinfo : EIATTR_SPARSE_MMA_MASK
	.align		4
.L_198:
        /*00a8*/ 	.byte	0x03, 0x50
        /*00aa*/ 	.short	0x0000


	//----- nvinfo : EIATTR_MAXREG_COUNT
	.align		4
        /*00ac*/ 	.byte	0x03, 0x1b
        /*00ae*/ 	.short	0x00ff


	//----- nvinfo : EIATTR_NUM_BARRIERS
	.align		4
        /*00b0*/ 	.byte	0x02, 0x4c
        /*00b2*/ 	.byte	0x01
	.zero		1


	//----- nvinfo : EIATTR_EXTERNS
	.align		4
        /*00b4*/ 	.byte	0x04, 0x0f
        /*00b6*/ 	.short	(.L_200 - .L_199)


	//   ....[0]....
	.align		4
.L_199:
        /*00b8*/ 	.word	index@(vprintf)


	//----- nvinfo : EIATTR_MERCURY_ISA_VERSION
	.align		4
.L_200:
        /*00bc*/ 	.byte	0x03, 0x5f
        /*00be*/ 	.short	0x0101


	//----- nvinfo : EIATTR_VRC_CTA_INIT_COUNT
	.align		4
        /*00c0*/ 	.byte	0x02, 0x4a
	.zero		1
	.zero		1


	//----- nvinfo : EIATTR_SYSCALL_OFFSETS
	.align		4
        /*00c4*/ 	.byte	0x04, 0x46
        /*00c6*/ 	.short	(.L_202 - .L_201)


	//   ....[0]....
.L_201:
        /*00c8*/ 	.word	0x00000b20


	//----- nvinfo : EIATTR_EXIT_INSTR_OFFSETS
	.align		4
.L_202:
        /*00cc*/ 	.byte	0x04, 0x1c
        /*00ce*/ 	.short	(.L_204 - .L_203)


	//   ....[0]....
.L_203:
        /*00d0*/ 	.word	0x00000be0


	//----- nvinfo : EIATTR_CRS_STACK_SIZE
	.align		4
.L_204:
        /*00d4*/ 	.byte	0x04, 0x1e
        /*00d6*/ 	.short	(.L_206 - .L_205)
.L_205:
        /*00d8*/ 	.word	0x00000000


	//----- nvinfo : EIATTR_CBANK_PARAM_SIZE
	.align		4
.L_206:
        /*00dc*/ 	.byte	0x03, 0x19
        /*00de*/ 	.short	0x0048


	//----- nvinfo : EIATTR_PARAM_CBANK
	.align		4
        /*00e0*/ 	.byte	0x04, 0x0a
        /*00e2*/ 	.short	(.L_208 - .L_207)
	.align		4
.L_207:
        /*00e4*/ 	.word	index@(.nv.constant0._Z16dev_Mat2SplitMatdiPdS_S_P6__halfiiiS_)
        /*00e8*/ 	.short	0x0380
        /*00ea*/ 	.short	0x0048


	//----- nvinfo : EIATTR_SW_WAR
	.align		4
.L_208:
        /*00ec*/ 	.byte	0x04, 0x36
        /*00ee*/ 	.short	(.L_210 - .L_209)
.L_209:
        /*00f0*/ 	.word	0x00000008
.L_210:


//--------------------- .nv.info._Z32Max_Sequential_Addressing_SharedPdiS_ --------------------------
	.section	.nv.info._Z32Max_Sequential_Addressing_SharedPdiS_,"",@"SHT_CUDA_INFO"
	.sectionflags	@""
	.align	4


	//----- nvinfo : EIATTR_CUDA_API_VERSION
	.align		4
        /*0000*/ 	.byte	0x04, 0x37
        /*0002*/ 	.short	(.L_212 - .L_211)
.L_211:
        /*0004*/ 	.word	0x00000082


	//----- nvinfo : EIATTR_KPARAM_INFO
	.align		4
.L_212:
        /*0008*/ 	.byte	0x04, 0x17
        /*000a*/ 	.short	(.L_214 - .L_213)
.L_213:
        /*000c*/ 	.word	0x00000000
        /*0010*/ 	.short	0x0002
        /*0012*/ 	.short	0x0010
        /*0014*/ 	.byte	0x00, 0xf5, 0x21, 0x00


	//----- nvinfo : EIATTR_KPARAM_INFO
	.align		4
.L_214:
        /*0018*/ 	.byte	0x04, 0x17
        /*001a*/ 	.short	(.L_216 - .L_215)
.L_215:
        /*001c*/ 	.word	0x00000000
        /*0020*/ 	.short	0x0001
        /*0022*/ 	.short	0x0008
        /*0024*/ 	.byte	0x00, 0xf0, 0x11, 0x00


	//----- nvinfo : EIATTR_KPARAM_INFO
	.align		4
.L_216:
        /*0028*/ 	.byte	0x04, 0x17
        /*002a*/ 	.short	(.L_218 - .L_217)
.L_217:
        /*002c*/ 	.word	0x00000000
        /*0030*/ 	.short	0x0000
        /*0032*/ 	.short	0x0000
        /*0034*/ 	.byte	0x00, 0xf5, 0x21, 0x00


	//----- nvinfo : EIATTR_SPARSE_MMA_MASK
	.align		4
.L_218:
        /*0038*/ 	.byte	0x03, 0x50
        /*003a*/ 	.short	0x0000


	//----- nvinfo : EIATTR_MAXREG_COUNT
	.align		4
        /*003c*/ 	.byte	0x03, 0x1b
        /*003e*/ 	.short	0x00ff


	//----- nvinfo : EIATTR_NUM_BARRIERS
	.align		4
        /*0040*/ 	.byte	0x02, 0x4c
        /*0042*/ 	.byte	0x01
	.zero		1


	//----- nvinfo : EIATTR_MERCURY_ISA_VERSION
	.align		4
        /*0044*/ 	.byte	0x03, 0x5f
        /*0046*/ 	.short	0x0101


	//----- nvinfo : EIATTR_VRC_CTA_INIT_COUNT
	.align		4
        /*0048*/ 	.byte	0x02, 0x4a
	.zero		1
	.zero		1


	//----- nvinfo : EIATTR_EXIT_INSTR_OFFSETS
	.align		4
        /*004c*/ 	.byte	0x04, 0x1c
        /*004e*/ 	.short	(.L_220 - .L_219)


	//   ....[0]....
.L_219:
        /*0050*/ 	.word	0x000002d0


	//----- nvinfo : EIATTR_CRS_STACK_SIZE
	.align		4
.L_220:
        /*0054*/ 	.byte	0x04, 0x1e
        /*0056*/ 	.short	(.L_222 - .L_221)
.L_221:
        /*0058*/ 	.word	0x00000000


	//----- nvinfo : EIATTR_CBANK_PARAM_SIZE
	.align		4
.L_222:
        /*005c*/ 	.byte	0x03, 0x19
        /*005e*/ 	.short	0x0018


	//----- nvinfo : EIATTR_PARAM_CBANK
	.align		4
        /*0060*/ 	.byte	0x04, 0x0a
        /*0062*/ 	.short	(.L_224 - .L_223)
	.align		4
.L_223:
        /*0064*/ 	.word	index@(.nv.constant0._Z32Max_Sequential_Addressing_SharedPdiS_)
        /*0068*/ 	.short	0x0380
        /*006a*/ 	.short	0x0018


	//----- nvinfo : EIATTR_SW_WAR
	.align		4
.L_224:
        /*006c*/ 	.byte	0x04, 0x36
        /*006e*/ 	.short	(.L_226 - .L_225)
.L_225:
        /*0070*/ 	.word	0x00000008
.L_226:


//--------------------- .nv.info._Z5hellov        --------------------------
	.section	.nv.info._Z5hellov,"",@"SHT_CUDA_INFO"
	.sectionflags	@""
	.align	4


	//----- nvinfo : EIATTR_CUDA_API_VERSION
	.align		4
        /*0000*/ 	.byte	0x04, 0x37
        /*0002*/ 	.short	(.L_228 - .L_227)
.L_227:
        /*0004*/ 	.word	0x00000082


	//----- nvinfo : EIATTR_SPARSE_MMA_MASK
	.align		4
.L_228:
        /*0008*/ 	.byte	0x03, 0x50
        /*000a*/ 	.short	0x0000


	//----- nvinfo : EIATTR_MAXREG_COUNT
	.align		4
        /*000c*/ 	.byte	0x03, 0x1b
        /*000e*/ 	.short	0x00ff


	//----- nvinfo : EIATTR_EXTERNS
	.align		4
        /*0010*/ 	.byte	0x04, 0x0f
        /*0012*/ 	.short	(.L_230 - .L_229)


	//   ....[0]....
	.align		4
.L_229:
        /*0014*/ 	.word	index@(vprintf)


	//----- nvinfo : EIATTR_MERCURY_ISA_VERSION
	.align		4
.L_230:
        /*0018*/ 	.byte	0x03, 0x5f
        /*001a*/ 	.short	0x0101


	//----- nvinfo : EIATTR_VRC_CTA_INIT_COUNT
	.align		4
        /*001c*/ 	.byte	0x02, 0x4a
	.zero		1
	.zero		1


	//----- nvinfo : EIATTR_SYSCALL_OFFSETS
	.align		4
        /*0020*/ 	.byte	0x04, 0x46
        /*0022*/ 	.short	(.L_232 - .L_231)


	//   ....[0]....
.L_231:
        /*0024*/ 	.word	0x00000080


	//----- nvinfo : EIATTR_EXIT_INSTR_OFFSETS
	.align		4
.L_232:
        /*0028*/ 	.byte	0x04, 0x1c
        /*002a*/ 	.short	(.L_234 - .L_233)


	//   ....[0]....
.L_233:
        /*002c*/ 	.word	0x00000090


	//----- nvinfo : EIATTR_SW_WAR
	.align		4
.L_234:
        /*0030*/ 	.byte	0x04, 0x36
        /*0032*/ 	.short	(.L_236 - .L_235)
.L_235:
        /*0034*/ 	.word	0x00000008
.L_236:


//--------------------- .nv.info._Z17device_CsrSpMVGPUlPiS_PdS0_S0_ --------------------------
	.section	.nv.info._Z17device_CsrSpMVGPUlPiS_PdS0_S0_,"",@"SHT_CUDA_INFO"
	.sectionflags	@""
	.align	4


	//----- nvinfo : EIATTR_CUDA_API_VERSION
	.align		4
        /*0000*/ 	.byte	0x04, 0x37
        /*0002*/ 	.short	(.L_238 - .L_237)
.L_237:
        /*0004*/ 	.word	0x00000082


	//----- nvinfo : EIATTR_KPARAM_INFO
	.align		4
.L_238:
        /*0008*/ 	.byte	0x04, 0x17
        /*000a*/ 	.short	(.L_240 - .L_239)
.L_239:
        /*000c*/ 	.word	0x00000000
        /*0010*/ 	.short	0x0005
        /*0012*/ 	.short	0x0028
        /*0014*/ 	.byte	0x00, 0xf5, 0x21, 0x00


	//----- nvinfo : EIATTR_KPARAM_INFO
	.align		4
.L_240:
        /*0018*/ 	.byte	0x04, 0x17
        /*001a*/ 	.short	(.L_242 - .L_241)
.L_241:
        /*001c*/ 	.word	0x00000000
        /*0020*/ 	.short	0x0004
        /*0022*/ 	.short	0x0020
        /*0024*/ 	.byte	0x00, 0xf5, 0x21, 0x00


	//----- nvinfo : EIATTR_KPARAM_INFO
	.align		4
.L_242:
        /*0028*/ 	.byte	0x04, 0x17
        /*002a*/ 	.short	(.L_244 - .L_243)
.L_243:
        /*002c*/ 	.word	0x00000000
        /*0030*/ 	.short	0x0003
        /*0032*/ 	.short	0x0018
        /*0034*/ 	.byte	0x00, 0xf5, 0x21, 0x00


	//----- nvinfo : EIATTR_KPARAM_INFO
	.align		4
.L_244:
        /*0038*/ 	.byte	0x04, 0x17
        /*003a*/ 	.short	(.L_246 - .L_245)
.L_245:
        /*003c*/ 	.word	0x00000000
        /*0040*/ 	.short	0x0002
        /*0042*/ 	.short	0x0010
        /*0044*/ 	.byte	0x00, 0xf5, 0x21, 0x00


	//----- nvinfo : EIATTR_KPARAM_INFO
	.align		4
.L_246:
        /*0048*/ 	.byte	0x04, 0x17
        /*004a*/ 	.short	(.L_248 - .L_247)
.L_247:
        /*004c*/ 	.word	0x00000000
        /*0050*/ 	.short	0x0001
        /*0052*/ 	.short	0x0008
        /*0054*/ 	.byte	0x00, 0xf5, 0x21, 0x00


	//----- nvinfo : EIATTR_KPARAM_INFO
	.align		4
.L_248:
        /*0058*/ 	.byte	0x04, 0x17
        /*005a*/ 	.short	(.L_250 - .L_249)
.L_249:
        /*005c*/ 	.word	0x00000000
        /*0060*/ 	.short	0x0000
        /*0062*/ 	.short	0x0000
        /*0064*/ 	.byte	0x00, 0xf0, 0x21, 0x00


	//----- nvinfo : EIATTR_SPARSE_MMA_MASK
	.align		4
.L_250:
        /*0068*/ 	.byte	0x03, 0x50
        /*006a*/ 	.short	0x0000


	//----- nvinfo : EIATTR_MAXREG_COUNT
	.align		4
        /*006c*/ 	.byte	0x03, 0x1b
        /*006e*/ 	.short	0x00ff


	//----- nvinfo : EIATTR_MERCURY_ISA_VERSION
	.align		4
        /*0070*/ 	.byte	0x03, 0x5f
        /*0072*/ 	.short	0x0101


	//----- nvinfo : EIATTR_VRC_CTA_INIT_COUNT
	.align		4
        /*0074*/ 	.byte	0x02, 0x4a
	.zero		1
	.zero		1


	//----- nvinfo : EIATTR_EXIT_INSTR_OFFSETS
	.align		4
        /*0078*/ 	.byte	0x04, 0x1c
        /*007a*/ 	.short	(.L_252 - .L_251)


	//   ....[0]....
.L_251:
        /*007c*/ 	.word	0x00000100


	//   ....[1]....
        /*0080*/ 	.word	0x00000ef0


	//----- nvinfo : EIATTR_CRS_STACK_SIZE
	.align		4
.L_252:
        /*0084*/ 	.byte	0x04, 0x1e
        /*0086*/ 	.short	(.L_254 - .L_253)
.L_253:
        /*0088*/ 	.word	0x00000000


	//----- nvinfo : EIATTR_CBANK_PARAM_SIZE
	.align		4
.L_254:
        /*008c*/ 	.byte	0x03, 0x19
        /*008e*/ 	.short	0x0030


	//----- nvinfo : EIATTR_PARAM_CBANK
	.align		4
        /*0090*/ 	.byte	0x04, 0x0a
        /*0092*/ 	.short	(.L_256 - .L_255)
	.align		4
.L_255:
        /*0094*/ 	.word	index@(.nv.constant0._Z17device_CsrSpMVGPUlPiS_PdS0_S0_)
        /*0098*/ 	.short	0x0380
        /*009a*/ 	.short	0x0030


	//----- nvinfo : EIATTR_SW_WAR
	.align		4
.L_256:
        /*009c*/ 	.byte	0x04, 0x36
        /*009e*/ 	.short	(.L_258 - .L_257)
.L_257:
        /*00a0*/ 	.word	0x00000008
.L_258:


//--------------------- .nv.info._Z6kernelPc      --------------------------
	.section	.nv.info._Z6kernelPc,"",@"SHT_CUDA_INFO"
	.sectionflags	@""
	.align	4


	//----- nvinfo : EIATTR_CUDA_API_VERSION
	.align		4
        /*0000*/ 	.byte	0x04, 0x37
        /*0002*/ 	.short	(.L_260 - .L_259)
.L_259:
        /*0004*/ 	.word	0x00000082


	//----- nvinfo : EIATTR_KPARAM_INFO
	.align		4
.L_260:
        /*0008*/ 	.byte	0x04, 0x17
        /*000a*/ 	.short	(.L_262 - .L_261)
.L_261:
        /*000c*/ 	.word	0x00000000
        /*0010*/ 	.short	0x0000
        /*0012*/ 	.short	0x0000
        /*0014*/ 	.byte	0x00, 0xf5, 0x21, 0x00


	//----- nvinfo : EIATTR_SPARSE_MMA_MASK
	.align		4
.L_262:
        /*0018*/ 	.byte	0x03, 0x50
        /*001a*/ 	.short	0x0000


	//----- nvinfo : EIATTR_MAXREG_COUNT
	.align		4
        /*001c*/ 	.byte	0x03, 0x1b
        /*001e*/ 	.short	0x00ff


	//----- nvinfo : EIATTR_MERCURY_ISA_VERSION
	.align		4
        /*0020*/ 	.byte	0x03, 0x5f
        /*0022*/ 	.short	0x0101


	//----- nvinfo : EIATTR_VRC_CTA_INIT_COUNT
	.align		4
        /*0024*/ 	.byte	0x02, 0x4a
	.zero		1
	.zero		1


	//----- nvinfo : EIATTR_EXIT_INSTR_OFFSETS
	.align		4
        /*0028*/ 	.byte	0x04, 0x1c
        /*002a*/ 	.short	(.L_264 - .L_263)


	//   ....[0]....
.L_263:
        /*002c*/ 	.word	0x00000200


	//----- nvinfo : EIATTR_CBANK_PARAM_SIZE
	.align		4
.L_264:
        /*0030*/ 	.byte	0x03, 0x19
        /*0032*/ 	.short	0x0008


	//----- nvinfo : EIATTR_PARAM_CBANK
	.align		4
        /*0034*/ 	.byte	0x04, 0x0a
        /*0036*/ 	.short	(.L_266 - .L_265)
	.align		4
.L_265:
        /*0038*/ 	.word	index@(.nv.constant0._Z6kernelPc)
        /*003c*/ 	.short	0x0380
        /*003e*/ 	.short	0x0008


	//----- nvinfo : EIATTR_SW_WAR
	.align		4
.L_266:
        /*0040*/ 	.byte	0x04, 0x36
        /*0042*/ 	.short	(.L_268 - .L_267)
.L_267:
        /*0044*/ 	.word	0x00000008
.L_268:


//--------------------- .nv.callgraph             --------------------------
	.section	.nv.callgraph,"",@"SHT_CUDA_CALLGRAPH"
	.align	4
	.sectionentsize	8
	.align		4
        /*0000*/ 	.word	0x00000000
	.align		4
        /*0004*/ 	.word	0xffffffff
	.align		4
        /*0008*/ 	.word	index@(_Z19dev_SumVector32to64iiiiPdP6__halfS_S1_S_Pf)
	.align		4
        /*000c*/ 	.word	index@(vprintf)
	.align		4
        /*0010*/ 	.word	index@(_Z16dev_Vec2SplitVecdiPdS_S_P6__halfiiS_)
	.align		4
        /*0014*/ 	.word	index@(vprintf)
	.align		4
        /*0018*/ 	.word	index@(_Z16dev_Mat2SplitMatdiPdS_S_P6__halfiiiS_)
	.align		4
        /*001c*/ 	.word	index@(vprintf)
	.align		4
        /*0020*/ 	.word	index@(_Z5hellov)
	.align		4
        /*0024*/ 	.word	index@(vprintf)
	.align		4
        /*0028*/ 	.word	0x00000000
	.align		4
        /*002c*/ 	.word	0xfffffffe
	.align		4
        /*0030*/ 	.word	0x00000000
	.align		4
        /*0034*/ 	.word	0xfffffffd
	.align		4
        /*0038*/ 	.word	0x00000000
	.align		4
        /*003c*/ 	.word	0xfffffffc


//--------------------- .nv.constant4             --------------------------
	.section	.nv.constant4,"a",@progbits
	.align	8
	.align		8
.nv.constant4:
        /*0000*/ 	.dword	_ZN34_INTERNAL_33d6a35d_4_k_cu_94079dcb4cuda3std3__45__cpo5beginE
	.align		8
        /*0008*/ 	.dword	_ZN34_INTERNAL_33d6a35d_4_k_cu_94079dcb4cuda3std3__45__cpo3endE
	.align		8
        /*0010*/ 	.dword	_ZN34_INTERNAL_33d6a35d_4_k_cu_94079dcb4cuda3std3__45__cpo6cbeginE
	.align		8
        /*0018*/ 	.dword	_ZN34_INTERNAL_33d6a35d_4_k_cu_94079dcb4cuda3std3__45__cpo4cendE
	.align		8
        /*0020*/ 	.dword	_ZN34_INTERNAL_33d6a35d_4_k_cu_94079dcb4cuda3std3__45__cpo6rbeginE
	.align		8
        /*0028*/ 	.dword	_ZN34_INTERNAL_33d6a35d_4_k_cu_94079dcb4cuda3std3__45__cpo4rendE
	.align		8
        /*0030*/ 	.dword	_ZN34_INTERNAL_33d6a35d_4_k_cu_94079dcb4cuda3std3__45__cpo7crbeginE
	.align		8
        /*0038*/ 	.dword	_ZN34_INTERNAL_33d6a35d_4_k_cu_94079dcb4cuda3std3__45__cpo5crendE
	.align		8
        /*0040*/ 	.dword	_ZN34_INTERNAL_33d6a35d_4_k_cu_94079dcb4cuda3std3__436_GLOBAL__N__33d6a35d_4_k_cu_94079dcb6ignoreE
	.align		8
        /*0048*/ 	.dword	_ZN34_INTERNAL_33d6a35d_4_k_cu_94079dcb4cuda3std3__419piecewise_constructE
	.align		8
        /*0050*/ 	.dword	_ZN34_INTERNAL_33d6a35d_4_k_cu_94079dcb4cuda3std3__48in_placeE
	.align		8
        /*0058*/ 	.dword	_ZN34_INTERNAL_33d6a35d_4_k_cu_94079dcb4cuda3std3__420unreachable_sentinelE
	.align		8
        /*0060*/ 	.dword	_ZN34_INTERNAL_33d6a35d_4_k_cu_94079dcb4cuda3std3__47nulloptE
	.align		8
        /*0068*/ 	.dword	_ZN34_INTERNAL_33d6a35d_4_k_cu_94079dcb4cuda3std3__48unexpectE
	.align		8
        /*0070*/ 	.dword	_ZN34_INTERNAL_33d6a35d_4_k_cu_94079dcb4cuda3std6ranges3__45__cpo4swapE
	.align		8
        /*0078*/ 	.dword	_ZN34_INTERNAL_33d6a35d_4_k_cu_94079dcb4cuda3std6ranges3__45__cpo9iter_moveE
	.align		8
        /*0080*/ 	.dword	_ZN34_INTERNAL_33d6a35d_4_k_cu_94079dcb4cuda3std6ranges3__45__cpo5beginE
	.align		8
        /*0088*/ 	.dword	_ZN34_INTERNAL_33d6a35d_4_k_cu_94079dcb4cuda3std6ranges3__45__cpo3endE
	.align		8
        /*0090*/ 	.dword	_ZN34_INTERNAL_33d6a35d_4_k_cu_94079dcb4cuda3std6ranges3__45__cpo6cbeginE
	.align		8
        /*0098*/ 	.dword	_ZN34_INTERNAL_33d6a35d_4_k_cu_94079dcb4cuda3std6ranges3__45__cpo4cendE
	.align		8
        /*00a0*/ 	.dword	_ZN34_INTERNAL_33d6a35d_4_k_cu_94079dcb4cuda3std6ranges3__45__cpo7advanceE
	.align		8
        /*00a8*/ 	.dword	_ZN34_INTERNAL_33d6a35d_4_k_cu_94079dcb4cuda3std6ranges3__45__cpo9iter_swapE
	.align		8
        /*00b0*/ 	.dword	_ZN34_INTERNAL_33d6a35d_4_k_cu_94079dcb4cuda3std6ranges3__45__cpo4nextE
	.align		8
        /*00b8*/ 	.dword	_ZN34_INTERNAL_33d6a35d_4_k_cu_94079dcb4cuda3std6ranges3__45__cpo4prevE
	.align		8
        /*00c0*/ 	.dword	_ZN34_INTERNAL_33d6a35d_4_k_cu_94079dcb4cuda3std6ranges3__45__cpo4dataE
	.align		8
        /*00c8*/ 	.dword	_ZN34_INTERNAL_33d6a35d_4_k_cu_94079dcb4cuda3std6ranges3__45__cpo5cdataE
	.align		8
        /*00d0*/ 	.dword	_ZN34_INTERNAL_33d6a35d_4_k_cu_94079dcb4cuda3std6ranges3__45__cpo4sizeE
	.align		8
        /*00d8*/ 	.dword	_ZN34_INTERNAL_33d6a35d_4_k_cu_94079dcb4cuda3std6ranges3__45__cpo5ssizeE
	.align		8
        /*00e0*/ 	.dword	_ZN34_INTERNAL_33d6a35d_4_k_cu_94079dcb4cuda3std6ranges3__45__cpo8distanceE
	.align		8
        /*00e8*/ 	.dword	_ZN34_INTERNAL_33d6a35d_4_k_cu_94079dcb6thrust24THRUST_300001_SM_1000_NS8cuda_cub3parE
	.align		8
        /*00f0*/ 	.dword	_ZN34_INTERNAL_33d6a35d_4_k_cu_94079dcb6thrust24THRUST_300001_SM_1000_NS8cuda_cub10par_nosyncE
	.align		8
        /*00f8*/ 	.dword	_ZN34_INTERNAL_33d6a35d_4_k_cu_94079dcb6thrust24THRUST_300001_SM_1000_NS6system6detail10sequential3seqE
	.align		8
        /*0100*/ 	.dword	_ZN34_INTERNAL_33d6a35d_4_k_cu_94079dcb6thrust24THRUST_300001_SM_1000_NS6system3cpp3parE
	.align		8
        /*0108*/ 	.dword	_ZN34_INTERNAL_33d6a35d_4_k_cu_94079dcb6thrust24THRUST_300001_SM_1000_NS12placeholders2_1E
	.align		8
        /*0110*/ 	.dword	_ZN34_INTERNAL_33d6a35d_4_k_cu_94079dcb6thrust24THRUST_300001_SM_1000_NS12placeholders2_2E
	.align		8
        /*0118*/ 	.dword	_ZN34_INTERNAL_33d6a35d_4_k_cu_94079dcb6thrust24THRUST_300001_SM_1000_NS12placeholders2_3E
	.align		8
        /*0120*/ 	.dword	_ZN34_INTERNAL_33d6a35d_4_k_cu_94079dcb6thrust24THRUST_300001_SM_1000_NS12placeholders2_4E
	.align		8
        /*0128*/ 	.dword	_ZN34_INTERNAL_33d6a35d_4_k_cu_94079dcb6thrust24THRUST_300001_SM_1000_NS12placeholders2_5E
	.align		8
        /*0130*/ 	.dword	_ZN34_INTERNAL_33d6a35d_4_k_cu_94079dcb6thrust24THRUST_300001_SM_1000_NS12placeholders2_6E
	.align		8
        /*0138*/ 	.dword	_ZN34_INTERNAL_33d6a35d_4_k_cu_94079dcb6thrust24THRUST_300001_SM_1000_NS12placeholders2_7E
	.align		8
        /*0140*/ 	.dword	_ZN34_INTERNAL_33d6a35d_4_k_cu_94079dcb6thrust24THRUST_300001_SM_1000_NS12placeholders2_8E
	.align		8
        /*0148*/ 	.dword	_ZN34_INTERNAL_33d6a35d_4_k_cu_94079dcb6thrust24THRUST_300001_SM_1000_NS12placeholders2_9E
	.align		8
        /*0150*/ 	.dword	_ZN34_INTERNAL_33d6a35d_4_k_cu_94079dcb6thrust24THRUST_300001_SM_1000_NS12placeholders3_10E
	.align		8
        /*0158*/ 	.dword	_ZN34_INTERNAL_33d6a35d_4_k_cu_94079dcb6thrust24THRUST_300001_SM_1000_NS3seqE
	.align		8
        /*0160*/ 	.dword	_ZN34_INTERNAL_33d6a35d_4_k_cu_94079dcb6thrust24THRUST_300001_SM_1000_NS6deviceE
	.align		8
        /*0168*/ 	.dword	$str$1
	.align		8
        /*0170*/ 	.dword	$str$2
	.align		8
        /*0178*/ 	.dword	$str$3
	.align		8
        /*0180*/ 	.dword	$str$4
	.align		8
        /*0188*/ 	.dword	$str$5
	.align		8
        /*0190*/ 	.dword	$str$6
	.align		8
        /*0198*/ 	.dword	vprintf


//--------------------- .text._ZN3cub18CUB_300001_SM_10006detail11EmptyKernelIvEEvv --------------------------
	.section	.text._ZN3cub18CUB_300001_SM_10006detail11EmptyKernelIvEEvv,"ax",@progbits
	.align	128
        .global         _ZN3cub18CUB_300001_SM_10006detail11EmptyKernelIvEEvv
        .type           _ZN3cub18CUB_300001_SM_10006detail11EmptyKernelIvEEvv,@function
        .size           _ZN3cub18CUB_300001_SM_10006detail11EmptyKernelIvEEvv,(.L_x_43 - _ZN3cub18CUB_300001_SM_10006detail11EmptyKernelIvEEvv)
        .other          _ZN3cub18CUB_300001_SM_10006detail11EmptyKernelIvEEvv,@"STO_CUDA_ENTRY STV_DEFAULT"
_ZN3cub18CUB_300001_SM_10006detail11EmptyKernelIvEEvv:
.text._ZN3cub18CUB_300001_SM_10006detail11EmptyKernelIvEEvv:
[----:B------:R-:W-:Y:S01]  /*0000*/  LDC R1, c[0x0][0x37c] ;  /* 0x0000df00ff017b82 */ /* 0x000fe20000000800 */
[----:B------:R-:W-:Y:S05]  /*0010*/  EXIT ;  /* 0x000000000000794d */ /* 0x000fea0003800000 */
.L_x_0:
[----:B------:R-:W-:-:S00]  /*0020*/  BRA `(.L_x_0) ;  /* 0xfffffffc00fc7947 */ /* 0x000fc0000383ffff */
[----:B------:R-:W-:-:S00]  /*0030*/  NOP ;  /* 0x0000000000007918 */ /* 0x000fc00000000000 */
        /* <DEDUP_REMOVED lines=12> */
.L_x_43:


//--------------------- .text._Z19dev_SumVector32to64iiiiPdP6__halfS_S1_S_Pf --------------------------
	.section	.text._Z19dev_SumVector32to64iiiiPdP6__halfS_S1_S_Pf,"ax",@progbits
	.align	128
        .global         _Z19dev_SumVector32to64iiiiPdP6__halfS_S1_S_Pf
        .type           _Z19dev_SumVector32to64iiiiPdP6__halfS_S1_S_Pf,@function
        .size           _Z19dev_SumVector32to64iiiiPdP6__halfS_S1_S_Pf,(.L_x_40 - _Z19dev_SumVector32to64iiiiPdP6__halfS_S1_S_Pf)
        .other          _Z19dev_SumVector32to64iiiiPdP6__halfS_S1_S_Pf,@"STO_CUDA_ENTRY STV_DEFAULT"
_Z19dev_SumVector32to64iiiiPdP6__halfS_S1_S_Pf:
.text._Z19dev_SumVector32to64iiiiPdP6__halfS_S1_S_Pf:
[----:B------:R-:W0:Y:S08]  /*0000*/  LDC R1, c[0x0][0x37c] ;  /* 0x0000df00ff017b82 */ /* 0x000e300000000800 */
[----:B------:R-:W1:Y:S01]  /*0010*/  LDC.64 R2, c[0x0][0x380] ;  /* 0x0000e000ff027b82 */ /* 0x000e620000000a00 */
[----:B------:R-:W2:Y:S01]  /*0020*/  LDCU.64 UR36, c[0x0][0x358] ;  /* 0x00006b00ff2477ac */ /* 0x000ea20008000a00 */
[----:B0-----:R-:W-:-:S06]  /*0030*/  VIADD R1, R1, 0xfffffff8 ;  /* 0xfffffff801017836 */ /* 0x001fcc0000000000 */
[----:B------:R-:W1:Y:S08]  /*0040*/  LDC.64 R8, c[0x0][0x3a0] ;  /* 0x0000e800ff087b82 */ /* 0x000e700000000a00 */
[----:B------:R-:W0:Y:S01]  /*0050*/  LDC.64 R6, c[0x0][0x390] ;  /* 0x0000e400ff067b82 */ /* 0x000e220000000a00 */
[----:B-1----:R-:W-:-:S06]  /*0060*/  IMAD.WIDE R8, R3, 0x8, R8 ;  /* 0x0000000803087825 */ /* 0x002fcc00078e0208 */
[----:B--2---:R-:W2:Y:S01]  /*0070*/  LDG.E.64 R8, desc[UR36][R8.64] ;  /* 0x0000002408087981 */ /* 0x004ea2000c1e1b00 */
[----:B0-----:R-:W-:-:S05]  /*0080*/  IMAD.WIDE R6, R2, 0x8, R6 ;  /* 0x0000000802067825 */ /* 0x001fca00078e0206 */
[----:B------:R-:W2:Y:S01]  /*0090*/  LDG.E.64 R4, desc[UR36][R6.64] ;  /* 0x0000002406047981 */ /* 0x000ea2000c1e1b00 */
[----:B------:R-:W0:Y:S01]  /*00a0*/  S2R R24, SR_CTAID.X ;  /* 0x0000000000187919 */ /* 0x000e220000002500 */
[----:B------:R-:W0:Y:S01]  /*00b0*/  S2R R3, SR_TID.X ;  /* 0x0000000000037919 */ /* 0x000e220000002100 */
[----:B------:R-:W1:Y:S01]  /*00c0*/  LDCU UR4, c[0x0][0x2f8] ;  /* 0x00005f00ff0477ac */ /* 0x000e620008000800 */
[----:B------:R-:W3:Y:S01]  /*00d0*/  LDCU UR5, c[0x0][0x2fc] ;  /* 0x00005f80ff0577ac */ /* 0x000ee20008000800 */
[----:B------:R-:W0:Y:S01]  /*00e0*/  LDCU UR6, c[0x0][0x360] ;  /* 0x00006c00ff0677ac */ /* 0x000e220008000800 */
[----:B------:R-:W-:Y:S02]  /*00f0*/  MOV R0, 0x150 ;  /* 0x0000015000007802 */ /* 0x000fe40000000f00 */
[----:B-1----:R-:W-:-:S05]  /*0100*/  IADD3 R2, P0, PT, R1, UR4, RZ ;  /* 0x0000000401027c10 */ /* 0x002fca000ff1e0ff */
[----:B---3--:R-:W-:Y:S02]  /*0110*/  IMAD.X R22, RZ, RZ, UR5, P0 ;  /* 0x00000005ff167e24 */ /* 0x008fe400080e06ff */
[----:B0-----:R-:W-:Y:S01]  /*0120*/  IMAD R24, R24, UR6, R3 ;  /* 0x0000000618187c24 */ /* 0x001fe2000f8e0203 */
[----:B--2---:R-:W-:-:S11]  /*0130*/  DADD R4, R4, R8 ;  /* 0x0000000004047229 */ /* 0x004fd60000000008 */
[----:B------:R-:W-:Y:S05]  /*0140*/  CALL.REL.NOINC `($_Z19dev_SumVector32to64iiiiPdP6__halfS_S1_S_Pf$__internal_accurate_pow) ;  /* 0x0000000400087944 */ /* 0x000fea0003c00000 */
[C---:B------:R-:W-:Y:S01]  /*0150*/  DADD R6, R4.reuse, 2 ;  /* 0x4000000004067429 */ /* 0x040fe20000000000 */
[----:B------:R-:W-:Y:S01]  /*0160*/  MOV R23, 0x198 ;  /* 0x0000019800177802 */ /* 0x000fe20000000f00 */
[----:B------:R-:W-:-:S08]  /*0170*/  DSETP.NEU.AND P0, PT, R4, RZ, PT ;  /* 0x000000ff0400722a */ /* 0x000fd00003f0d000 */
[----:B------:R-:W-:Y:S02]  /*0180*/  LOP3.LUT R6, R7, 0x7ff00000, RZ, 0xc0, !PT ;  /* 0x7ff0000007067812 */ /* 0x000fe400078ec0ff */
[----:B------:R-:W-:Y:S02]  /*0190*/  MOV R7, R8 ;  /* 0x0000000800077202 */ /* 0x000fe40000000f00 */
[----:B------:R-:W-:Y:S01]  /*01a0*/  ISETP.NE.AND P1, PT, R6, 0x7ff00000, PT ;  /* 0x7ff000000600780c */ /* 0x000fe20003f25270 */
[----:B------:R-:W-:-:S12]  /*01b0*/  IMAD.MOV.U32 R6, RZ, RZ, R3 ;  /* 0x000000ffff067224 */ /* 0x000fd800078e0003 */
[----:B------:R-:W-:Y:S05]  /*01c0*/  @P1 BRA `(.L_x_1) ;  /* 0x00000000001c1947 */ /* 0x000fea0003800000 */
[----:B------:R-:W-:-:S14]  /*01d0*/  DSETP.NAN.AND P1, PT, R4, R4, PT ;  /* 0x000000040400722a */ /* 0x000fdc0003f28000 */
[----:B------:R-:W-:Y:S01]  /*01e0*/  @P1 DADD R6, R4, 2 ;  /* 0x4000000004061429 */ /* 0x000fe20000000000 */
[----:B------:R-:W-:Y:S10]  /*01f0*/  @P1 BRA `(.L_x_1) ;  /* 0x0000000000101947 */ /* 0x000ff40003800000 */
[----:B------:R-:W-:-:S14]  /*0200*/  DSETP.NEU.AND P1, PT, |R4|, +INF , PT ;  /* 0x7ff000000400742a */ /* 0x000fdc0003f2d200 */
[----:B------:R-:W-:Y:S01]  /*0210*/  @!P1 ISETP.GE.AND P2, PT, R5, RZ, PT ;  /* 0x000000ff0500920c */ /* 0x000fe20003f46270 */
[----:B------:R-:W-:-:S03]  /*0220*/  @!P1 IMAD.MOV.U32 R6, RZ, RZ, RZ ;  /* 0x000000ffff069224 */ /* 0x000fc600078e00ff */
[----:B------:R-:W-:-:S09]  /*0230*/  @!P1 SEL R7, RZ, 0x7ff00000, !P2 ;  /* 0x7ff00000ff079807 */ /* 0x000fd20005000000 */
.L_x_1:
[----:B------:R-:W-:Y:S01]  /*0240*/  FSEL R16, R6, RZ, P0 ;  /* 0x000000ff06107208 */ /* 0x000fe20000000000 */
[----:B------:R0:W1:Y:S01]  /*0250*/  LDC.64 R8, c[0x4][R23] ;  /* 0x0100000017087b82 */ /* 0x0000620000000a00 */
[----:B------:R-:W-:Y:S01]  /*0260*/  FSEL R17, R7, 1.875, P0 ;  /* 0x3ff0000007117808 */ /* 0x000fe20000000000 */
[----:B------:R-:W2:Y:S01]  /*0270*/  LDCU.64 UR4, c[0x4][0x180] ;  /* 0x01003000ff0477ac */ /* 0x000ea20008000a00 */
[----:B------:R-:W-:Y:S01]  /*0280*/  MOV R6, R2 ;  /* 0x0000000200067202 */ /* 0x000fe20000000f00 */
[----:B------:R-:W-:Y:S02]  /*0290*/  IMAD.MOV.U32 R7, RZ, RZ, R22 ;  /* 0x000000ffff077224 */ /* 0x000fe400078e0016 */
[----:B------:R0:W-:Y:S01]  /*02a0*/  STL.64 [R1], R16 ;  /* 0x0000001001007387 */ /* 0x0001e20000100a00 */
[----:B--2---:R-:W-:Y:S02]  /*02b0*/  IMAD.U32 R4, RZ, RZ, UR4 ;  /* 0x00000004ff047e24 */ /* 0x004fe4000f8e00ff */
[----:B0-----:R-:W-:-:S07]  /*02c0*/  IMAD.U32 R5, RZ, RZ, UR5 ;  /* 0x00000005ff057e24 */ /* 0x001fce000f8e00ff */
[----:B------:R-:W-:-:S07]  /*02d0*/  LEPC R20, `(.L_x_2) ;  /* 0x000000001014794e */ /* 0x000fce0000000000 */
[----:B-1----:R-:W-:Y:S05]  /*02e0*/  CALL.ABS.NOINC R8 ;  /* 0x0000000008007343 */ /* 0x002fea0003c00000 */
.L_x_2:
[----:B------:R-:W0:Y:S02]  /*02f0*/  LDCU UR4, c[0x0][0x38c] ;  /* 0x00007180ff0477ac */ /* 0x000e240008000800 */
[----:B0-----:R-:W-:-:S13]  /*0300*/  ISETP.GE.AND P0, PT, R24, UR4, PT ;  /* 0x0000000418007c0c */ /* 0x001fda000bf06270 */
[----:B------:R-:W-:Y:S05]  /*0310*/  @P0 BRA `(.L_x_3) ;  /* 0x0000000000880947 */ /* 0x000fea0003800000 */
[----:B------:R-:W0:Y:S01]  /*0320*/  LDC.64 R18, c[0x0][0x3b8] ;  /* 0x0000ee00ff127b82 */ /* 0x000e220000000a00 */
[----:B------:R-:W-:Y:S05]  /*0330*/  WARPSYNC.ALL ;  /* 0x0000000000007948 */ /* 0x000fea0003800000 */
[----:B------:R-:W1:Y:S02]  /*0340*/  LDCU.64 UR4, c[0x4][0x188] ;  /* 0x01003100ff0477ac */ /* 0x000e640008000a00 */
[----:B------:R-:W2:Y:S01]  /*0350*/  LDC.64 R8, c[0x0][0x3b0] ;  /* 0x0000ec00ff087b82 */ /* 0x000ea20000000a00 */
[----:B0-----:R-:W-:-:S07]  /*0360*/  IMAD.WIDE R18, R24, 0x4, R18 ;  /* 0x0000000418127825 */ /* 0x001fce00078e0212 */
[----:B------:R-:W-:Y:S01]  /*0370*/  BAR.SYNC.DEFER_BLOCKING 0x0 ;  /* 0x0000000000007b1d */ /* 0x000fe20000010000 */
[----:B--2---:R-:W-:-:S05]  /*0380*/  IMAD.WIDE R8, R24, 0x8, R8 ;  /* 0x0000000818087825 */ /* 0x004fca00078e0208 */
[----:B------:R-:W2:Y:S04]  /*0390*/  LDG.E R0, desc[UR36][R18.64] ;  /* 0x0000002412007981 */ /* 0x000ea8000c1e1900 */
[----:B------:R-:W3:Y:S01]  /*03a0*/  LDG.E.64 R4, desc[UR36][R8.64] ;  /* 0x0000002408047981 */ /* 0x000ee2000c1e1b00 */
[----:B--2---:R-:W3:Y:S02]  /*03b0*/  F2F.F64.F32 R10, R0 ;  /* 0x00000000000a7310 */ /* 0x004ee40000201800 */
[----:B---3--:R-:W-:-:S07]  /*03c0*/  DFMA R10, R16, R10, R4 ;  /* 0x0000000a100a722b */ /* 0x008fce0000000004 */
[----:B------:R0:W-:Y:S04]  /*03d0*/  STG.E.64 desc[UR36][R8.64], R10 ;  /* 0x0000000a08007986 */ /* 0x0001e8000c101b24 */
[----:B------:R-:W2:Y:S01]  /*03e0*/  LDG.E R3, desc[UR36][R18.64] ;  /* 0x0000002412037981 */ /* 0x000ea2000c1e1900 */
[----:B------:R0:W3:Y:S01]  /*03f0*/  LDC.64 R14, c[0x4][R23] ;  /* 0x01000000170e7b82 */ /* 0x0000e20000000a00 */
[----:B-1----:R-:W-:Y:S01]  /*0400*/  IMAD.U32 R4, RZ, RZ, UR4 ;  /* 0x00000004ff047e24 */ /* 0x002fe2000f8e00ff */
[----:B------:R-:W-:Y:S01]  /*0410*/  MOV R6, R2 ;  /* 0x0000000200067202 */ /* 0x000fe20000000f00 */
[----:B------:R-:W-:Y:S02]  /*0420*/  IMAD.U32 R5, RZ, RZ, UR5 ;  /* 0x00000005ff057e24 */ /* 0x000fe4000f8e00ff */
[----:B------:R-:W-:Y:S01]  /*0430*/  IMAD.MOV.U32 R7, RZ, RZ, R22 ;  /* 0x000000ffff077224 */ /* 0x000fe200078e0016 */
[----:B--2---:R-:W1:Y:S02]  /*0440*/  F2F.F64.F32 R12, R3 ;  /* 0x00000003000c7310 */ /* 0x004e640000201800 */
[----:B-1-3--:R0:W-:Y:S04]  /*0450*/  STL.64 [R1], R12 ;  /* 0x0000000c01007387 */ /* 0x00a1e80000100a00 */
[----:B------:R-:W-:-:S07]  /*0460*/  LEPC R20, `(.L_x_4) ;  /* 0x000000001014794e */ /* 0x000fce0000000000 */
[----:B0-----:R-:W-:Y:S05]  /*0470*/  CALL.ABS.NOINC R14 ;  /* 0x000000000e007343 */ /* 0x001fea0003c00000 */
.L_x_4:
[----:B------:R-:W2:Y:S01]  /*0480*/  LDG.E R18, desc[UR36][R18.64] ;  /* 0x0000002412127981 */ /* 0x000ea2000c1e1900 */
[----:B------:R0:W1:Y:S01]  /*0490*/  LDC.64 R8, c[0x4][R23] ;  /* 0x0100000017087b82 */ /* 0x0000620000000a00 */
[----:B------:R-:W3:Y:S01]  /*04a0*/  LDCU.64 UR4, c[0x4][0x190] ;  /* 0x01003200ff0477ac */ /* 0x000ee20008000a00 */
[----:B------:R-:W-:Y:S02]  /*04b0*/  IMAD.MOV.U32 R6, RZ, RZ, R2 ;  /* 0x000000ffff067224 */ /* 0x000fe400078e0002 */
[----:B------:R-:W-:Y:S01]  /*04c0*/  IMAD.MOV.U32 R7, RZ, RZ, R22 ;  /* 0x000000ffff077224 */ /* 0x000fe200078e0016 */
[----:B--2---:R-:W2:Y:S02]  /*04d0*/  F2F.F64.F32 R4, R18 ;  /* 0x0000001200047310 */ /* 0x004ea40000201800 */
[----:B--2---:R-:W-:Y:S01]  /*04e0*/  DMUL R16, R16, R4 ;  /* 0x0000000410107228 */ /* 0x004fe20000000000 */
[----:B---3--:R-:W-:Y:S01]  /*04f0*/  IMAD.U32 R4, RZ, RZ, UR4 ;  /* 0x00000004ff047e24 */ /* 0x008fe2000f8e00ff */
[----:B------:R-:W-:-:S05]  /*0500*/  MOV R5, UR5 ;  /* 0x0000000500057c02 */ /* 0x000fca0008000f00 */
[----:B-1----:R0:W-:Y:S04]  /*0510*/  STL.64 [R1], R16 ;  /* 0x0000001001007387 */ /* 0x0021e80000100a00 */
[----:B------:R-:W-:-:S07]  /*0520*/  LEPC R20, `(.L_x_3) ;  /* 0x000000001014794e */ /* 0x000fce0000000000 */
[----:B0-----:R-:W-:Y:S05]  /*0530*/  CALL.ABS.NOINC R8 ;  /* 0x0000000008007343 */ /* 0x001fea0003c00000 */
.L_x_3:
[----:B------:R-:W-:Y:S05]  /*0540*/  WARPSYNC.ALL ;  /* 0x0000000000007948 */ /* 0x000fea0003800000 */
[----:B------:R-:W-:Y:S06]  /*0550*/  BAR.SYNC.DEFER_BLOCKING 0x0 ;  /* 0x0000000000007b1d */ /* 0x000fec0000010000 */
[----:B------:R-:W-:Y:S05]  /*0560*/  EXIT ;  /* 0x000000000000794d */ /* 0x000fea0003800000 */
        .type           $_Z19dev_SumVector32to64iiiiPdP6__halfS_S1_S_Pf$__internal_accurate_pow,@function
        .size           $_Z19dev_SumVector32to64iiiiPdP6__halfS_S1_S_Pf$__internal_accurate_pow,(.L_x_40 - $_Z19dev_SumVector32to64iiiiPdP6__halfS_S1_S_Pf$__internal_accurate_pow)
$_Z19dev_SumVector32to64iiiiPdP6__halfS_S1_S_Pf$__internal_accurate_pow:
[----:B------:R-:W0:Y:S01]  /*0570*/  MUFU.RCP64H R15, 2 ;  /* 0x40000000000f7908 */ /* 0x000e220000001800 */
[----:B------:R-:W-:Y:S02]  /*0580*/  HFMA2 R6, -RZ, RZ, 0, 0 ;  /* 0x00000000ff067431 */ /* 0x000fe400000001ff */
[----:B------:R-:W-:Y:S01]  /*0590*/  IMAD.MOV.U32 R7, RZ, RZ, 0x40000000 ;  /* 0x40000000ff077424 */ /* 0x000fe200078e00ff */
[----:B------:R-:W-:Y:S01]  /*05a0*/  MOV R8, 0x41ad3b5a ;  /* 0x41ad3b5a00087802 */ /* 0x000fe20000000f00 */
[----:B------:R-:W-:Y:S01]  /*05b0*/  IMAD.MOV.U32 R14, RZ, RZ, RZ ;  /* 0x000000ffff0e7224 */ /* 0x000fe200078e00ff */
[----:B------:R-:W-:Y:S01]  /*05c0*/  UMOV UR4, 0x7d2cafe2 ;  /* 0x7d2cafe200047882 */ /* 0x000fe20000000000 */
[----:B------:R-:W-:Y:S01]  /*05d0*/  IMAD.MOV.U32 R9, RZ, RZ, 0x3ed0f5d2 ;  /* 0x3ed0f5d2ff097424 */ /* 0x000fe200078e00ff */
[----:B------:R-:W-:Y:S01]  /*05e0*/  UMOV UR5, 0x3eb0f5ff ;  /* 0x3eb0f5ff00057882 */ /* 0x000fe20000000000 */
[----:B------:R-:W-:-:S05]  /*05f0*/  IMAD.SHL.U32 R3, R5, 0x2, RZ ;  /* 0x0000000205037824 */ /* 0x000fca00078e00ff */
[----:B------:R-:W-:Y:S01]  /*0600*/  ISETP.GT.U32.AND P0, PT, R3, -0x2000001, PT ;  /* 0xfdffffff0300780c */ /* 0x000fe20003f04070 */
[----:B0-----:R-:W-:-:S08]  /*0610*/  DFMA R6, R14, -R6, 1 ;  /* 0x3ff000000e06742b */ /* 0x001fd00000000806 */
[----:B------:R-:W-:-:S08]  /*0620*/  DFMA R6, R6, R6, R6 ;  /* 0x000000060606722b */ /* 0x000fd00000000006 */
[----:B------:R-:W-:-:S08]  /*0630*/  DFMA R14, R14, R6, R14 ;  /* 0x000000060e0e722b */ /* 0x000fd0000000000e */
[----:B------:R-:W-:-:S08]  /*0640*/  DMUL R6, RZ, R14 ;  /* 0x0000000eff067228 */ /* 0x000fd00000000000 */
[----:B------:R-:W-:-:S08]  /*0650*/  DFMA R6, RZ, R14, R6 ;  /* 0x0000000eff06722b */ /* 0x000fd00000000006 */
[----:B------:R-:W-:Y:S02]  /*0660*/  DMUL R12, R6, R6 ;  /* 0x00000006060c7228 */ /* 0x000fe40000000000 */
[----:B------:R-:W-:-:S06]  /*0670*/  DADD R10, RZ, -R6 ;  /* 0x00000000ff0a7229 */ /* 0x000fcc0000000806 */
[----:B------:R-:W-:Y:S01]  /*0680*/  DFMA R8, R12, UR4, R8 ;  /* 0x000000040c087c2b */ /* 0x000fe20008000008 */
[----:B------:R-:W-:Y:S01]  /*0690*/  UMOV UR4, 0x75488a3f ;  /* 0x75488a3f00047882 */ /* 0x000fe20000000000 */
[----:B------:R-:W-:Y:S01]  /*06a0*/  UMOV UR5, 0x3ef3b20a ;  /* 0x3ef3b20a00057882 */ /* 0x000fe20000000000 */
[----:B------:R-:W-:Y:S02]  /*06b0*/  DADD R18, R10, R10 ;  /* 0x000000000a127229 */ /* 0x000fe4000000000a */
[----:B------:R-:W-:-:S03]  /*06c0*/  DMUL R10, R6, R6 ;  /* 0x00000006060a7228 */ /* 0x000fc60000000000 */
[----:B------:R-:W-:Y:S01]  /*06d0*/  DFMA R8, R12, R8, UR4 ;  /* 0x000000040c087e2b */ /* 0x000fe20008000008 */
[----:B------:R-:W-:Y:S01]  /*06e0*/  UMOV UR4, 0xe4faecd5 ;  /* 0xe4faecd500047882 */ /* 0x000fe20000000000 */
[----:B------:R-:W-:Y:S01]  /*06f0*/  UMOV UR5, 0x3f1745cd ;  /* 0x3f1745cd00057882 */ /* 0x000fe20000000000 */
[----:B------:R-:W-:-:S05]  /*0700*/  DFMA R18, RZ, -R6, R18 ;  /* 0x80000006ff12722b */ /* 0x000fca0000000012 */
[----:B------:R-:W-:Y:S01]  /*0710*/  DFMA R8, R12, R8, UR4 ;  /* 0x000000040c087e2b */ /* 0x000fe20008000008 */
[----:B------:R-:W-:Y:S01]  /*0720*/  UMOV UR4, 0x258a578b ;  /* 0x258a578b00047882 */ /* 0x000fe20000000000 */
[----:B------:R-:W-:Y:S01]  /*0730*/  UMOV UR5, 0x3f3c71c7 ;  /* 0x3f3c71c700057882 */ /* 0x000fe20000000000 */
[----:B------:R-:W-:-:S05]  /*0740*/  DMUL R14, R14, R18 ;  /* 0x000000120e0e7228 */ /* 0x000fca0000000000 */
[----:B------:R-:W-:Y:S01]  /*0750*/  DFMA R8, R12, R8, UR4 ;  /* 0x000000040c087e2b */ /* 0x000fe20008000008 */
[----:B------:R-:W-:Y:S01]  /*0760*/  UMOV UR4, 0x9242b910 ;  /* 0x9242b91000047882 */ /* 0x000fe20000000000 */
[----:B------:R-:W-:-:S03]  /*0770*/  UMOV UR5, 0x3f624924 ;  /* 0x3f62492400057882 */ /* 0x000fc60000000000 */
[----:B------:R-:W-:Y:S01]  /*0780*/  VIADD R27, R15, 0x100000 ;  /* 0x001000000f1b7836 */ /* 0x000fe20000000000 */
[----:B------:R-:W-:Y:S02]  /*0790*/  MOV R26, R14 ;  /* 0x0000000e001a7202 */ /* 0x000fe40000000f00 */
[----:B------:R-:W-:Y:S01]  /*07a0*/  DFMA R8, R12, R8, UR4 ;  /* 0x000000040c087e2b */ /* 0x000fe20008000008 */
[----:B------:R-:W-:Y:S01]  /*07b0*/  UMOV UR4, 0x99999dfb ;  /* 0x99999dfb00047882 */ /* 0x000fe20000000000 */
[----:B------:R-:W-:-:S06]  /*07c0*/  UMOV UR5, 0x3f899999 ;  /* 0x3f89999900057882 */ /* 0x000fcc0000000000 */
[----:B------:R-:W-:Y:S01]  /*07d0*/  DFMA R16, R12, R8, UR4 ;  /* 0x000000040c107e2b */ /* 0x000fe20008000008 */
[----:B------:R-:W-:Y:S01]  /*07e0*/  UMOV UR4, 0x55555555 ;  /* 0x5555555500047882 */ /* 0x000fe20000000000 */
[----:B------:R-:W-:-:S06]  /*07f0*/  UMOV UR5, 0x3fb55555 ;  /* 0x3fb5555500057882 */ /* 0x000fcc0000000000 */
[----:B------:R-:W-:-:S08]  /*0800*/  DFMA R8, R12, R16, UR4 ;  /* 0x000000040c087e2b */ /* 0x000fd00008000010 */
[----:B------:R-:W-:Y:S01]  /*0810*/  DADD R20, -R8, UR4 ;  /* 0x0000000408147e29 */ /* 0x000fe20008000100 */
[----:B------:R-:W-:Y:S01]  /*0820*/  UMOV UR4, 0xb9e7b0 ;  /* 0x00b9e7b000047882 */ /* 0x000fe20000000000 */
[----:B------:R-:W-:-:S06]  /*0830*/  UMOV UR5, 0x3c46a4cb ;  /* 0x3c46a4cb00057882 */ /* 0x000fcc0000000000 */
[----:B------:R-:W-:Y:S02]  /*0840*/  DFMA R16, R12, R16, R20 ;  /* 0x000000100c10722b */ /* 0x000fe40000000014 */
[C---:B------:R-:W-:Y:S02]  /*0850*/  DMUL R12, R6.reuse, R10 ;  /* 0x0000000a060c7228 */ /* 0x040fe40000000000 */
[----:B------:R-:W-:-:S04]  /*0860*/  DFMA R20, R6, R6, -R10 ;  /* 0x000000060614722b */ /* 0x000fc8000000080a */
[----:B------:R-:W-:Y:S01]  /*0870*/  DADD R16, R16, -UR4 ;  /* 0x8000000410107e29 */ /* 0x000fe20008000000 */
[----:B------:R-:W-:Y:S01]  /*0880*/  UMOV UR4, 0x0 ;  /* 0x0000000000047882 */ /* 0x000fe20000000000 */
[C---:B------:R-:W-:Y:S01]  /*0890*/  DFMA R18, R6.reuse, R10, -R12 ;  /* 0x0000000a0612722b */ /* 0x040fe2000000080c */
[----:B------:R-:W-:Y:S01]  /*08a0*/  UMOV UR5, 0x3ff00000 ;  /* 0x3ff0000000057882 */ /* 0x000fe20000000000 */
[----:B------:R-:W-:-:S04]  /*08b0*/  DFMA R20, R6, R26, R20 ;  /* 0x0000001a0614722b */ /* 0x000fc80000000014 */
[----:B------:R-:W-:Y:S02]  /*08c0*/  DADD R28, R8, R16 ;  /* 0x00000000081c7229 */ /* 0x000fe40000000010 */
[----:B------:R-:W-:-:S06]  /*08d0*/  DFMA R18, R14, R10, R18 ;  /* 0x0000000a0e12722b */ /* 0x000fcc0000000012 */
[----:B------:R-:W-:Y:S02]  /*08e0*/  DMUL R10, R28, R12 ;  /* 0x0000000c1c0a7228 */ /* 0x000fe40000000000 */
[----:B------:R-:W-:Y:S02]  /*08f0*/  DFMA R18, R6, R20, R18 ;  /* 0x000000140612722b */ /* 0x000fe40000000012 */
[----:B------:R-:W-:-:S04]  /*0900*/  DADD R20, R8, -R28 ;  /* 0x0000000008147229 */ /* 0x000fc8000000081c */
[----:B------:R-:W-:-:S04]  /*0910*/  DFMA R8, R28, R12, -R10 ;  /* 0x0000000c1c08722b */ /* 0x000fc8000000080a */
[----:B------:R-:W-:-:S04]  /*0920*/  DADD R20, R16, R20 ;  /* 0x0000000010147229 */ /* 0x000fc80000000014 */
[----:B------:R-:W-:-:S08]  /*0930*/  DFMA R8, R28, R18, R8 ;  /* 0x000000121c08722b */ /* 0x000fd00000000008 */
[----:B------:R-:W-:-:S08]  /*0940*/  DFMA R20, R20, R12, R8 ;  /* 0x0000000c1414722b */ /* 0x000fd00000000008 */
[----:B------:R-:W-:-:S08]  /*0950*/  DADD R12, R10, R20 ;  /* 0x000000000a0c7229 */ /* 0x000fd00000000014 */
[--C-:B------:R-:W-:Y:S02]  /*0960*/  DADD R8, R6, R12.reuse ;  /* 0x0000000006087229 */ /* 0x100fe4000000000c */
[----:B------:R-:W-:-:S06]  /*0970*/  DADD R10, R10, -R12 ;  /* 0x000000000a0a7229 */ /* 0x000fcc000000080c */
[----:B------:R-:W-:Y:S02]  /*0980*/  DADD R6, R6, -R8 ;  /* 0x0000000006067229 */ /* 0x000fe40000000808 */
[----:B------:R-:W-:-:S06]  /*0990*/  DADD R10, R20, R10 ;  /* 0x00000000140a7229 */ /* 0x000fcc000000000a */
[----:B------:R-:W-:-:S08]  /*09a0*/  DADD R6, R12, R6 ;  /* 0x000000000c067229 */ /* 0x000fd00000000006 */
[----:B------:R-:W-:Y:S01]  /*09b0*/  DADD R6, R10, R6 ;  /* 0x000000000a067229 */ /* 0x000fe20000000006 */
[----:B------:R-:W-:Y:S02]  /*09c0*/  IMAD.MOV.U32 R10, RZ, RZ, -0x105c611 ;  /* 0xfefa39efff0a7424 */ /* 0x000fe400078e00ff */
[----:B------:R-:W-:-:S05]  /*09d0*/  IMAD.MOV.U32 R11, RZ, RZ, 0x3fe62e42 ;  /* 0x3fe62e42ff0b7424 */ /* 0x000fca00078e00ff */
[----:B------:R-:W-:Y:S01]  /*09e0*/  DADD R14, R14, R6 ;  /* 0x000000000e0e7229 */ /* 0x000fe20000000006 */
[----:B------:R-:W-:Y:S01]  /*09f0*/  MOV R6, 0xfefa39ef ;  /* 0xfefa39ef00067802 */ /* 0x000fe20000000f00 */
[----:B------:R-:W-:-:S06]  /*0a00*/  IMAD.MOV.U32 R7, RZ, RZ, 0x3fe62e42 ;  /* 0x3fe62e42ff077424 */ /* 0x000fcc00078e00ff */
[----:B------:R-:W-:-:S08]  /*0a10*/  DADD R12, R8, R14 ;  /* 0x00000000080c7229 */ /* 0x000fd0000000000e */
[--C-:B------:R-:W-:Y:S02]  /*0a20*/  DFMA R10, R10, UR4, R12.reuse ;  /* 0x000000040a0a7c2b */ /* 0x100fe4000800000c */
[----:B------:R-:W-:-:S06]  /*0a30*/  DADD R8, R8, -R12 ;  /* 0x0000000008087229 */ /* 0x000fcc000000080c */
[----:B------:R-:W-:Y:S02]  /*0a40*/  DFMA R16, -R6, 1, R10 ;  /* 0x3ff000000610782b */ /* 0x000fe4000000010a */
[----:B------:R-:W-:-:S06]  /*0a50*/  DADD R8, R14, R8 ;  /* 0x000000000e087229 */ /* 0x000fcc0000000008 */
[----:B------:R-:W-:Y:S01]  /*0a60*/  DADD R16, -R12, R16 ;  /* 0x000000000c107229 */ /* 0x000fe20000000110 */
[----:B------:R-:W-:Y:S01]  /*0a70*/  IMAD.MOV.U32 R12, RZ, RZ, 0x3b39803f ;  /* 0x3b39803fff0c7424 */ /* 0x000fe200078e00ff */
[----:B------:R-:W-:-:S06]  /*0a80*/  MOV R13, 0x3c7abc9e ;  /* 0x3c7abc9e000d7802 */ /* 0x000fcc0000000f00 */
[----:B------:R-:W-:Y:S01]  /*0a90*/  DADD R8, R8, -R16 ;  /* 0x0000000008087229 */ /* 0x000fe20000000810 */
[----:B------:R-:W-:Y:S01]  /*0aa0*/  LOP3.LUT R17, R5, 0xff0fffff, RZ, 0xc0, !PT ;  /* 0xff0fffff05117812 */ /* 0x000fe200078ec0ff */
[----:B------:R-:W-:-:S03]  /*0ab0*/  IMAD.MOV.U32 R16, RZ, RZ, R4 ;  /* 0x000000ffff107224 */ /* 0x000fc600078e0004 */
[----:B------:R-:W-:-:S03]  /*0ac0*/  SEL R17, R17, R5, P0 ;  /* 0x0000000511117207 */ /* 0x000fc60000000000 */
[----:B------:R-:W-:Y:S01]  /*0ad0*/  DFMA R12, R12, UR4, R8 ;  /* 0x000000040c0c7c2b */ /* 0x000fe20008000008 */
[----:B------:R-:W-:Y:S01]  /*0ae0*/  UMOV UR4, 0x3b39803f ;  /* 0x3b39803f00047882 */ /* 0x000fe20000000000 */
[----:B------:R-:W-:-:S06]  /*0af0*/  UMOV UR5, 0x3c7abc9e ;  /* 0x3c7abc9e00057882 */ /* 0x000fcc0000000000 */
[----:B------:R-:W-:-:S08]  /*0b00*/  DADD R14, R10, R12 ;  /* 0x000000000a0e7229 */ /* 0x000fd0000000000c */
[----:B------:R-:W-:Y:S02]  /*0b10*/  DADD R10, R10, -R14 ;  /* 0x000000000a0a7229 */ /* 0x000fe4000000080e */
[----:B------:R-:W-:-:S06]  /*0b20*/  DMUL R8, R14, R16 ;  /* 0x000000100e087228 */ /* 0x000fcc0000000000 */
[----:B------:R-:W-:Y:S02]  /*0b30*/  DADD R10, R12, R10 ;  /* 0x000000000c0a7229 */ /* 0x000fe4000000000a */
[----:B------:R-:W-:Y:S01]  /*0b40*/  DFMA R14, R14, R16, -R8 ;  /* 0x000000100e0e722b */ /* 0x000fe20000000808 */
[----:B------:R-:W-:Y:S01]  /*0b50*/  MOV R12, 0x652b82fe ;  /* 0x652b82fe000c7802 */ /* 0x000fe20000000f00 */
[----:B------:R-:W-:-:S06]  /*0b60*/  IMAD.MOV.U32 R13, RZ, RZ, 0x3ff71547 ;  /* 0x3ff71547ff0d7424 */ /* 0x000fcc00078e00ff */
[----:B------:R-:W-:-:S08]  /*0b70*/  DFMA R14, R10, R16, R14 ;  /* 0x000000100a0e722b */ /* 0x000fd0000000000e */
[----:B------:R-:W-:-:S08]  /*0b80*/  DADD R10, R8, R14 ;  /* 0x00000000080a7229 */ /* 0x000fd0000000000e */
[----:B------:R-:W-:Y:S02]  /*0b90*/  DFMA R12, R10, R12, 6.75539944105574400000e+15 ;  /* 0x433800000a0c742b */ /* 0x000fe4000000000c */
[----:B------:R-:W-:Y:S01]  /*0ba0*/  FSETP.GEU.AND P0, PT, |R11|, 4.1917929649353027344, PT ;  /* 0x4086232b0b00780b */ /* 0x000fe20003f0e200 */
[----:B------:R-:W-:-:S05]  /*0bb0*/  DADD R8, R8, -R10 ;  /* 0x0000000008087229 */ /* 0x000fca000000080a */
[----:B------:R-:W-:-:S03]  /*0bc0*/  DADD R16, R12, -6.75539944105574400000e+15 ;  /* 0xc33800000c107429 */ /* 0x000fc60000000000 */
[----:B------:R-:W-:-:S05]  /*0bd0*/  DADD R14, R14, R8 ;  /* 0x000000000e0e7229 */ /* 0x000fca0000000008 */
[----:B------:R-:W-:-:S08]  /*0be0*/  DFMA R6, R16, -R6, R10 ;  /* 0x800000061006722b */ /* 0x000fd0000000000a */
[----:B------:R-:W-:Y:S01]  /*0bf0*/  DFMA R6, R16, -UR4, R6 ;  /* 0x8000000410067c2b */ /* 0x000fe20008000006 */
[----:B------:R-:W-:Y:S01]  /*0c00*/  UMOV UR4, 0x69ce2bdf ;  /* 0x69ce2bdf00047882 */ /* 0x000fe20000000000 */
[----:B------:R-:W-:Y:S01]  /*0c10*/  IMAD.MOV.U32 R16, RZ, RZ, -0x35dec16 ;  /* 0xfca213eaff107424 */ /* 0x000fe200078e00ff */
[----:B------:R-:W-:Y:S01]  /*0c20*/  MOV R17, 0x3e928af3 ;  /* 0x3e928af300117802 */ /* 0x000fe20000000f00 */
[----:B------:R-:W-:-:S05]  /*0c30*/  UMOV UR5, 0x3e5ade15 ;  /* 0x3e5ade1500057882 */ /* 0x000fca0000000000 */
[----:B------:R-:W-:Y:S01]  /*0c40*/  DFMA R16, R6, UR4, R16 ;  /* 0x0000000406107c2b */ /* 0x000fe20008000010 */
[----:B------:R-:W-:Y:S01]  /*0c50*/  UMOV UR4, 0x62401315 ;  /* 0x6240131500047882 */ /* 0x000fe20000000000 */
[----:B------:R-:W-:-:S06]  /*0c60*/  UMOV UR5, 0x3ec71dee ;  /* 0x3ec71dee00057882 */ /* 0x000fcc0000000000 */
[----:B------:R-:W-:Y:S01]  /*0c70*/  DFMA R16, R6, R16, UR4 ;  /* 0x0000000406107e2b */ /* 0x000fe20008000010 */
        /* <DEDUP_REMOVED lines=20> */
[----:B------:R-:W-:-:S08]  /*0dc0*/  DFMA R16, R6, R16, UR4 ;  /* 0x0000000406107e2b */ /* 0x000fd00008000010 */
[----:B------:R-:W-:-:S08]  /*0dd0*/  DFMA R16, R6, R16, 1 ;  /* 0x3ff000000610742b */ /* 0x000fd00000000010 */
[----:B------:R-:W-:-:S10]  /*0de0*/  DFMA R6, R6, R16, 1 ;  /* 0x3ff000000606742b */ /* 0x000fd40000000010 */
[----:B------:R-:W-:Y:S02]  /*0df0*/  IMAD R9, R12, 0x100000, R7 ;  /* 0x001000000c097824 */ /* 0x000fe400078e0207 */
[----:B------:R-:W-:Y:S01]  /*0e00*/  IMAD.MOV.U32 R8, RZ, RZ, R6 ;  /* 0x000000ffff087224 */ /* 0x000fe200078e0006 */
[----:B------:R-:W-:Y:S06]  /*0e10*/  @!P0 BRA `(.L_x_5) ;  /* 0x0000000000348947 */ /* 0x000fec0003800000 */
[----:B------:R-:W-:Y:S01]  /*0e20*/  FSETP.GEU.AND P1, PT, |R11|, 4.2275390625, PT ;  /* 0x408748000b00780b */ /* 0x000fe20003f2e200 */
[C---:B------:R-:W-:Y:S02]  /*0e30*/  DADD R8, R10.reuse, +INF ;  /* 0x7ff000000a087429 */ /* 0x040fe40000000000 */
[----:B------:R-:W-:-:S08]  /*0e40*/  DSETP.GEU.AND P0, PT, R10, RZ, PT ;  /* 0x000000ff0a00722a */ /* 0x000fd00003f0e000 */
[----:B------:R-:W-:Y:S02]  /*0e50*/  FSEL R8, R8, RZ, P0 ;  /* 0x000000ff08087208 */ /* 0x000fe40000000000 */
[----:B------:R-:W-:Y:S01]  /*0e60*/  FSEL R9, R9, RZ, P0 ;  /* 0x000000ff09097208 */ /* 0x000fe20000000000 */
[----:B------:R-:W-:Y:S06]  /*0e70*/  @P1 BRA `(.L_x_5) ;  /* 0x00000000001c1947 */ /* 0x000fec0003800000 */
[----:B------:R-:W-:-:S04]  /*0e80*/  LEA.HI R3, R12, R12, RZ, 0x1 ;  /* 0x0000000c0c037211 */ /* 0x000fc800078f08ff */
[----:B------:R-:W-:-:S04]  /*0e90*/  SHF.R.S32.HI R3, RZ, 0x1, R3 ;  /* 0x00000001ff037819 */ /* 0x000fc80000011403 */
[----:B------:R-:W-:Y:S01]  /*0ea0*/  IADD3 R8, PT, PT, R12, -R3, RZ ;  /* 0x800000030c087210 */ /* 0x000fe20007ffe0ff */
[----:B------:R-:W-:-:S03]  /*0eb0*/  IMAD R7, R3, 0x100000, R7 ;  /* 0x0010000003077824 */ /* 0x000fc600078e0207 */
[----:B------:R-:W-:Y:S01]  /*0ec0*/  LEA R9, R8, 0x3ff00000, 0x14 ;  /* 0x3ff0000008097811 */ /* 0x000fe200078ea0ff */
[----:B------:R-:W-:-:S06]  /*0ed0*/  IMAD.MOV.U32 R8, RZ, RZ, RZ ;  /* 0x000000ffff087224 */ /* 0x000fcc00078e00ff */
[----:B------:R-:W-:-:S11]  /*0ee0*/  DMUL R8, R6, R8 ;  /* 0x0000000806087228 */ /* 0x000fd60000000000 */
.L_x_5:
[----:B------:R-:W-:Y:S01]  /*0ef0*/  DFMA R14, R14, R8, R8 ;  /* 0x000000080e0e722b */ /* 0x000fe20000000008 */
[----:B------:R-:W-:Y:S01]  /*0f00*/  MOV R6, R0 ;  /* 0x0000000000067202 */ /* 0x000fe20000000f00 */
[----:B------:R-:W-:Y:S01]  /*0f10*/  DSETP.NEU.AND P0, PT, |R8|, +INF , PT ;  /* 0x7ff000000800742a */ /* 0x000fe20003f0d200 */
[----:B------:R-:W-:-:S07]  /*0f20*/  IMAD.MOV.U32 R7, RZ, RZ, 0x0 ;  /* 0x00000000ff077424 */ /* 0x000fce00078e00ff */
[----:B------:R-:W-:Y:S02]  /*0f30*/  FSEL R3, R8, R14, !P0 ;  /* 0x0000000e08037208 */ /* 0x000fe40004000000 */
[----:B------:R-:W-:Y:S01]  /*0f40*/  FSEL R8, R9, R15, !P0 ;  /* 0x0000000f09087208 */ /* 0x000fe20004000000 */
[----:B------:R-:W-:Y:S06]  /*0f50*/  RET.REL.NODEC R6 `(_Z19dev_SumVector32to64iiiiPdP6__halfS_S1_S_Pf) ;  /* 0xfffffff006287950 */ /* 0x000fec0003c3ffff */
.L_x_6:
        /* <DEDUP_REMOVED lines=10> */
.L_x_40:


//--------------------- .text._Z16dev_Vec2SplitVecdiPdS_S_P6__halfiiS_ --------------------------
	.section	.text._Z16dev_Vec2SplitVecdiPdS_S_P6__halfiiS_,"ax",@progbits
	.align	128
        .global         _Z16dev_Vec2SplitVecdiPdS_S_P6__halfiiS_
        .type           _Z16dev_Vec2SplitVecdiPdS_S_P6__halfiiS_,@function
        .size           _Z16dev_Vec2SplitVecdiPdS_S_P6__halfiiS_,(.L_x_41 - _Z16dev_Vec2SplitVecdiPdS_S_P6__halfiiS_)
        .other          _Z16dev_Vec2SplitVecdiPdS_S_P6__halfiiS_,@"STO_CUDA_ENTRY STV_DEFAULT"
_Z16dev_Vec2SplitVecdiPdS_S_P6__halfiiS_:
.text._Z16dev_Vec2SplitVecdiPdS_S_P6__halfiiS_:
[----:B------:R-:W0:Y:S08]  /*0000*/  LDC R1, c[0x0][0x37c] ;  /* 0x0000df00ff017b82 */ /* 0x000e300000000800 */
[----:B------:R-:W1:Y:S01]  /*0010*/  LDC.64 R4, c[0x0][0x390] ;  /* 0x0000e400ff047b82 */ /* 0x000e620000000a00 */
[----:B------:R-:W1:Y:S01]  /*0020*/  LDCU.64 UR36, c[0x0][0x358] ;  /* 0x00006b00ff2477ac */ /* 0x000e620008000a00 */
[----:B0-----:R-:W-:Y:S01]  /*0030*/  VIADD R1, R1, 0xfffffff8 ;  /* 0xfffffff801017836 */ /* 0x001fe20000000000 */
[----:B-1----:R-:W2:Y:S01]  /*0040*/  LDG.E.64 R4, desc[UR36][R4.64] ;  /* 0x0000002404047981 */ /* 0x002ea2000c1e1b00 */
[----:B------:R-:W0:Y:S01]  /*0050*/  LDCU UR4, c[0x0][0x2f8] ;  /* 0x00005f00ff0477ac */ /* 0x000e220008000800 */
[----:B------:R-:W1:Y:S01]  /*0060*/  S2R R7, SR_CTAID.X ;  /* 0x0000000000077919 */ /* 0x000e620000002500 */
[----:B------:R-:W3:Y:S01]  /*0070*/  LDCU UR5, c[0x0][0x2fc] ;  /* 0x00005f80ff0577ac */ /* 0x000ee20008000800 */
[----:B------:R-:W1:Y:S01]  /*0080*/  S2R R10, SR_TID.X ;  /* 0x00000000000a7919 */ /* 0x000e620000002100 */
[----:B------:R-:W1:Y:S01]  /*0090*/  LDCU UR6, c[0x0][0x360] ;  /* 0x00006c00ff0677ac */ /* 0x000e620008000800 */
[----:B0-----:R-:W-:Y:S01]  /*00a0*/  IADD3 R6, P2, PT, R1, UR4, RZ ;  /* 0x0000000401067c10 */ /* 0x001fe2000ff5e0ff */
[----:B--2---:R-:W-:-:S10]  /*00b0*/  DADD R2, -RZ, |R4| ;  /* 0x00000000ff027229 */ /* 0x004fd40000000504 */
[----:B------:R-:W-:Y:S01]  /*00c0*/  ISETP.GT.AND P0, PT, R3, 0xfffff, PT ;  /* 0x000fffff0300780c */ /* 0x000fe20003f04270 */
[--C-:B------:R-:W-:Y:S02]  /*00d0*/  IMAD.MOV.U32 R8, RZ, RZ, R2.reuse ;  /* 0x000000ffff087224 */ /* 0x100fe400078e0002 */
[----:B------:R-:W-:Y:S02]  /*00e0*/  IMAD.MOV.U32 R9, RZ, RZ, R3 ;  /* 0x000000ffff097224 */ /* 0x000fe400078e0003 */
[----:B------:R-:W-:Y:S02]  /*00f0*/  IMAD.MOV.U32 R4, RZ, RZ, R2 ;  /* 0x000000ffff047224 */ /* 0x000fe400078e0002 */
[----:B-1----:R-:W-:Y:S02]  /*0100*/  IMAD R2, R7, UR6, R10 ;  /* 0x0000000607027c24 */ /* 0x002fe4000f8e020a */
[----:B---3--:R-:W-:-:S04]  /*0110*/  IMAD.X R7, RZ, RZ, UR5, P2 ;  /* 0x00000005ff077e24 */ /* 0x008fc800090e06ff */
[----:B------:R-:W-:-:S10]  /*0120*/  @!P0 DMUL R8, R8, 1.80143985094819840000e+16 ;  /* 0x4350000008088828 */ /* 0x000fd40000000000 */
[----:B------:R-:W-:Y:S02]  /*0130*/  @!P0 IMAD.MOV.U32 R3, RZ, RZ, R9 ;  /* 0x000000ffff038224 */ /* 0x000fe400078e0009 */
[----:B------:R-:W-:Y:S02]  /*0140*/  @!P0 IMAD.MOV.U32 R4, RZ, RZ, R8 ;  /* 0x000000ffff048224 */ /* 0x000fe400078e0008 */
[----:B------:R-:W-:-:S05]  /*0150*/  VIADD R0, R3, 0xffffffff ;  /* 0xffffffff03007836 */ /* 0x000fca0000000000 */
[----:B------:R-:W-:Y:S02]  /*0160*/  ISETP.GT.U32.AND P1, PT, R0, 0x7feffffe, PT ;  /* 0x7feffffe0000780c */ /* 0x000fe40003f24070 */
[----:B------:R-:W-:Y:S01]  /*0170*/  MOV R0, 0xfffffc01 ;  /* 0xfffffc0100007802 */ /* 0x000fe20000000f00 */
[----:B------:R-:W-:-:S10]  /*0180*/  @!P0 IMAD.MOV.U32 R0, RZ, RZ, -0x435 ;  /* 0xfffffbcbff008424 */ /* 0x000fd400078e00ff */
[----:B------:R-:W-:Y:S05]  /*0190*/  @P1 BRA `(.L_x_7) ;  /* 0x0000000400001947 */ /* 0x000fea0003800000 */
[----:B------:R-:W-:Y:S01]  /*01a0*/  LOP3.LUT R5, R3, 0xfffff, RZ, 0xc0, !PT ;  /* 0x000fffff03057812 */ /* 0x000fe200078ec0ff */
[----:B------:R-:W-:Y:S01]  /*01b0*/  IMAD.MOV.U32 R8, RZ, RZ, RZ ;  /* 0x000000ffff087224 */ /* 0x000fe200078e00ff */
[----:B------:R-:W-:Y:S01]  /*01c0*/  UMOV UR4, 0x3ae80f1e ;  /* 0x3ae80f1e00047882 */ /* 0x000fe20000000000 */
[----:B------:R-:W-:Y:S01]  /*01d0*/  IMAD.MOV.U32 R16, RZ, RZ, -0x748574fc ;  /* 0x8b7a8b04ff107424 */ /* 0x000fe200078e00ff */
[----:B------:R-:W-:Y:S01]  /*01e0*/  LOP3.LUT R5, R5, 0x3ff00000, RZ, 0xfc, !PT ;  /* 0x3ff0000005057812 */ /* 0x000fe200078efcff */
[----:B------:R-:W-:Y:S01]  /*01f0*/  IMAD.MOV.U32 R17, RZ, RZ, 0x3ed0ee25 ;  /* 0x3ed0ee25ff117424 */ /* 0x000fe200078e00ff */
[----:B------:R-:W-:Y:S01]  /*0200*/  UMOV UR5, 0x3eb1380b ;  /* 0x3eb1380b00057882 */ /* 0x000fe20000000000 */
[----:B------:R-:W-:Y:S01]  /*0210*/  LEA.HI R0, R3, R0, RZ, 0xc ;  /* 0x0000000003007211 */ /* 0x000fe200078f60ff */
[----:B------:R-:W-:Y:S01]  /*0220*/  IMAD.MOV.U32 R21, RZ, RZ, 0x43300000 ;  /* 0x43300000ff157424 */ /* 0x000fe200078e00ff */
[----:B------:R-:W-:Y:S01]  /*0230*/  ISETP.GE.U32.AND P0, PT, R5, 0x3ff6a09f, PT ;  /* 0x3ff6a09f0500780c */ /* 0x000fe20003f06070 */
[----:B------:R-:W-:Y:S01]  /*0240*/  UMOV UR6, 0x80000000 ;  /* 0x8000000000067882 */ /* 0x000fe20000000000 */
[----:B------:R-:W-:-:S11]  /*0250*/  UMOV UR7, 0x43300000 ;  /* 0x4330000000077882 */ /* 0x000fd60000000000 */
[----:B------:R-:W-:Y:S02]  /*0260*/  @P0 IADD3 R9, PT, PT, R5, -0x100000, RZ ;  /* 0xfff0000005090810 */ /* 0x000fe40007ffe0ff */
[----:B------:R-:W-:-:S03]  /*0270*/  @P0 IADD3 R0, PT, PT, R0, 0x1, RZ ;  /* 0x0000000100000810 */ /* 0x000fc60007ffe0ff */
[----:B------:R-:W-:Y:S01]  /*0280*/  @P0 IMAD.MOV.U32 R5, RZ, RZ, R9 ;  /* 0x000000ffff050224 */ /* 0x000fe200078e0009 */
[----:B------:R-:W-:-:S05]  /*0290*/  LOP3.LUT R20, R0, 0x80000000, RZ, 0x3c, !PT ;  /* 0x8000000000147812 */ /* 0x000fca00078e3cff */
[C---:B------:R-:W-:Y:S02]  /*02a0*/  DADD R14, R4.reuse, 1 ;  /* 0x3ff00000040e7429 */ /* 0x040fe40000000000 */
[----:B------:R-:W-:-:S04]  /*02b0*/  DADD R4, R4, -1 ;  /* 0xbff0000004047429 */ /* 0x000fc80000000000 */
[----:B------:R-:W0:Y:S02]  /*02c0*/  MUFU.RCP64H R9, R15 ;  /* 0x0000000f00097308 */ /* 0x000e240000001800 */
[----:B0-----:R-:W-:-:S08]  /*02d0*/  DFMA R10, -R14, R8, 1 ;  /* 0x3ff000000e0a742b */ /* 0x001fd00000000108 */
[----:B------:R-:W-:-:S08]  /*02e0*/  DFMA R10, R10, R10, R10 ;  /* 0x0000000a0a0a722b */ /* 0x000fd0000000000a */
[----:B------:R-:W-:-:S08]  /*02f0*/  DFMA R8, R8, R10, R8 ;  /* 0x0000000a0808722b */ /* 0x000fd00000000008 */
[----:B------:R-:W-:-:S08]  /*0300*/  DMUL R10, R4, R8 ;  /* 0x00000008040a7228 */ /* 0x000fd00000000000 */
[----:B------:R-:W-:-:S08]  /*0310*/  DFMA R10, R4, R8, R10 ;  /* 0x00000008040a722b */ /* 0x000fd0000000000a */
[----:B------:R-:W-:Y:S02]  /*0320*/  DMUL R12, R10, R10 ;  /* 0x0000000a0a0c7228 */ /* 0x000fe40000000000 */
[----:B------:R-:W-:-:S06]  /*0330*/  DADD R18, R4, -R10 ;  /* 0x0000000004127229 */ /* 0x000fcc000000080a */
[----:B------:R-:W-:Y:S01]  /*0340*/  DFMA R14, R12, UR4, R16 ;  /* 0x000000040c0e7c2b */ /* 0x000fe20008000010 */
[----:B------:R-:W-:Y:S01]  /*0350*/  UMOV UR4, 0x9f02676f ;  /* 0x9f02676f00047882 */ /* 0x000fe20000000000 */
[----:B------:R-:W-:Y:S01]  /*0360*/  UMOV UR5, 0x3ef3b266 ;  /* 0x3ef3b26600057882 */ /* 0x000fe20000000000 */
[----:B------:R-:W-:-:S05]  /*0370*/  DADD R18, R18, R18 ;  /* 0x0000000012127229 */ /* 0x000fca0000000012 */
[----:B------:R-:W-:Y:S01]  /*0380*/  DFMA R14, R12, R14, UR4 ;  /* 0x000000040c0e7e2b */ /* 0x000fe2000800000e */
[----:B------:R-:W-:Y:S01]  /*0390*/  UMOV UR4, 0xa9ab0956 ;  /* 0xa9ab095600047882 */ /* 0x000fe20000000000 */
[----:B------:R-:W-:Y:S01]  /*03a0*/  UMOV UR5, 0x3f1745cb ;  /* 0x3f1745cb00057882 */ /* 0x000fe20000000000 */
[----:B------:R-:W-:-:S05]  /*03b0*/  DFMA R18, R4, -R10, R18 ;  /* 0x8000000a0412722b */ /* 0x000fca0000000012 */
[----:B------:R-:W-:Y:S01]  /*03c0*/  DFMA R14, R12, R14, UR4 ;  /* 0x000000040c0e7e2b */ /* 0x000fe2000800000e */
[----:B------:R-:W-:Y:S01]  /*03d0*/  UMOV UR4, 0x2d1b5154 ;  /* 0x2d1b515400047882 */ /* 0x000fe20000000000 */
[----:B------:R-:W-:Y:S01]  /*03e0*/  UMOV UR5, 0x3f3c71c7 ;  /* 0x3f3c71c700057882 */ /* 0x000fe20000000000 */
[----:B------:R-:W-:-:S05]  /*03f0*/  DMUL R18, R8, R18 ;  /* 0x0000001208127228 */ /* 0x000fca0000000000 */
[----:B------:R-:W-:Y:S01]  /*0400*/  DFMA R14, R12, R14, UR4 ;  /* 0x000000040c0e7e2b */ /* 0x000fe2000800000e */
[----:B------:R-:W-:Y:S01]  /*0410*/  UMOV UR4, 0x923be72d ;  /* 0x923be72d00047882 */ /* 0x000fe20000000000 */
[----:B------:R-:W-:-:S06]  /*0420*/  UMOV UR5, 0x3f624924 ;  /* 0x3f62492400057882 */ /* 0x000fcc0000000000 */
[----:B------:R-:W-:Y:S01]  /*0430*/  DFMA R16, R12, R14, UR4 ;  /* 0x000000040c107e2b */ /* 0x000fe2000800000e */
[----:B------:R-:W-:Y:S01]  /*0440*/  UMOV UR4, 0x9999a3c4 ;  /* 0x9999a3c400047882 */ /* 0x000fe20000000000 */
[----:B------:R-:W-:Y:S01]  /*0450*/  UMOV UR5, 0x3f899999 ;  /* 0x3f89999900057882 */ /* 0x000fe20000000000 */
[----:B------:R-:W-:Y:S01]  /*0460*/  DADD R14, R20, -UR6 ;  /* 0x80000006140e7e29 */ /* 0x000fe20008000000 */
[----:B------:R-:W-:Y:S01]  /*0470*/  UMOV UR6, 0xfefa39ef ;  /* 0xfefa39ef00067882 */ /* 0x000fe20000000000 */
[----:B------:R-:W-:-:S03]  /*0480*/  UMOV UR7, 0x3fe62e42 ;  /* 0x3fe62e4200077882 */ /* 0x000fc60000000000 */
[----:B------:R-:W-:Y:S01]  /*0490*/  DFMA R16, R12, R16, UR4 ;  /* 0x000000040c107e2b */ /* 0x000fe20008000010 */
[----:B------:R-:W-:Y:S01]  /*04a0*/  UMOV UR4, 0x55555554 ;  /* 0x5555555400047882 */ /* 0x000fe20000000000 */
[----:B------:R-:W-:Y:S01]  /*04b0*/  UMOV UR5, 0x3fb55555 ;  /* 0x3fb5555500057882 */ /* 0x000fe20000000000 */
[----:B------:R-:W-:-:S05]  /*04c0*/  DFMA R4, R14, UR6, R10 ;  /* 0x000000060e047c2b */ /* 0x000fca000800000a */
[----:B------:R-:W-:Y:S01]  /*04d0*/  DFMA R16, R12, R16, UR4 ;  /* 0x000000040c107e2b */ /* 0x000fe20008000010 */
[----:B------:R-:W-:Y:S01]  /*04e0*/  UMOV UR4, 0xfefa39ef ;  /* 0xfefa39ef00047882 */ /* 0x000fe20000000000 */
[----:B------:R-:W-:Y:S02]  /*04f0*/  UMOV UR5, 0x3fe62e42 ;  /* 0x3fe62e4200057882 */ /* 0x000fe40000000000 */
[----:B------:R-:W-:Y:S01]  /*0500*/  DFMA R20, R14, -UR4, R4 ;  /* 0x800000040e147c2b */ /* 0x000fe20008000004 */
[----:B------:R-:W-:Y:S01]  /*0510*/  UMOV UR4, 0x3b39803f ;  /* 0x3b39803f00047882 */ /* 0x000fe20000000000 */
[----:B------:R-:W-:Y:S02]  /*0520*/  UMOV UR5, 0x3c7abc9e ;  /* 0x3c7abc9e00057882 */ /* 0x000fe40000000000 */
[----:B------:R-:W-:-:S04]  /*0530*/  DMUL R16, R12, R16 ;  /* 0x000000100c107228 */ /* 0x000fc80000000000 */
[----:B------:R-:W-:-:S04]  /*0540*/  DADD R20, -R10, R20 ;  /* 0x000000000a147229 */ /* 0x000fc80000000114 */
[----:B------:R-:W-:-:S08]  /*0550*/  DFMA R16, R10, R16, R18 ;  /* 0x000000100a10722b */ /* 0x000fd00000000012 */
[----:B------:R-:W-:-:S08]  /*0560*/  DADD R16, R16, -R20 ;  /* 0x0000000010107229 */ /* 0x000fd00000000814 */
[----:B------:R-:W-:-:S08]  /*0570*/  DFMA R16, R14, UR4, R16 ;  /* 0x000000040e107c2b */ /* 0x000fd00008000010 */
[----:B------:R-:W-:Y:S01]  /*0580*/  DADD R4, R4, R16 ;  /* 0x0000000004047229 */ /* 0x000fe20000000010 */
[----:B------:R-:W-:Y:S10]  /*0590*/  BRA `(.L_x_8) ;  /* 0x0000000000187947 */ /* 0x000ff40003800000 */
.L_x_7:
[----:B------:R-:W-:Y:S01]  /*05a0*/  IMAD.MOV.U32 R4, RZ, RZ, 0x0 ;  /* 0x00000000ff047424 */ /* 0x000fe200078e00ff */
[----:B------:R-:W-:Y:S01]  /*05b0*/  LOP3.LUT P0, RZ, R9, 0x7fffffff, RZ, 0xc0, !PT ;  /* 0x7fffffff09ff7812 */ /* 0x000fe2000780c0ff */
[----:B------:R-:W-:-:S06]  /*05c0*/  IMAD.MOV.U32 R5, RZ, RZ, 0x7ff00000 ;  /* 0x7ff00000ff057424 */ /* 0x000fcc00078e00ff */
[----:B------:R-:W-:-:S10]  /*05d0*/  DFMA R4, R8, R4, +INF ;  /* 0x7ff000000804742b */ /* 0x000fd40000000004 */
[----:B------:R-:W-:Y:S02]  /*05e0*/  FSEL R4, R4, RZ, P0 ;  /* 0x000000ff04047208 */ /* 0x000fe40000000000 */
[----:B------:R-:W-:-:S07]  /*05f0*/  FSEL R5, R5, -QNAN , P0 ;  /* 0xfff0000005057808 */ /* 0x000fce0000000000 */
.L_x_8:
[----:B------:R-:W-:Y:S01]  /*0600*/  UMOV UR4, 0xffda0d24 ;  /* 0xffda0d2400047882 */ /* 0x000fe20000000000 */
[----:B------:R-:W-:Y:S01]  /*0610*/  UMOV UR5, 0x3c7777d0 ;  /* 0x3c7777d000057882 */ /* 0x000fe20000000000 */
[----:B------:R-:W0:Y:S01]  /*0620*/  LDC R3, c[0x0][0x388] ;  /* 0x0000e200ff037b82 */ /* 0x000e220000000800 */
[----:B------:R-:W-:Y:S01]  /*0630*/  DMUL R8, R4, UR4 ;  /* 0x0000000404087c28 */ /* 0x000fe20008000000 */
[----:B------:R-:W-:Y:S01]  /*0640*/  UMOV UR4, 0x652b82fe ;  /* 0x652b82fe00047882 */ /* 0x000fe20000000000 */
[----:B------:R-:W-:-:S05]  /*0650*/  UMOV UR5, 0x3ff71547 ;  /* 0x3ff7154700057882 */ /* 0x000fca0000000000 */
[----:B------:R-:W0:Y:S01]  /*0660*/  LDC.64 R10, c[0x0][0x3a0] ;  /* 0x0000e800ff0a7b82 */ /* 0x000e220000000a00 */
[----:B------:R-:W-:Y:S01]  /*0670*/  DFMA R4, R4, UR4, R8 ;  /* 0x0000000404047c2b */ /* 0x000fe20008000008 */
[----:B------:R-:W1:Y:S09]  /*0680*/  LDCU UR4, c[0x0][0x3b0] ;  /* 0x00007600ff0477ac */ /* 0x000e720008000800 */
[----:B------:R-:W2:Y:S01]  /*0690*/  FRND.F64.CEIL R4, R4 ;  /* 0x0000000400047313 */ /* 0x000ea20000309800 */
[----:B-1----:R-:W-:Y:S01]  /*06a0*/  ISETP.GE.AND P0, PT, R2, UR4, PT ;  /* 0x0000000402007c0c */ /* 0x002fe2000bf06270 */
[----:B0-----:R-:W-:-:S05]  /*06b0*/  IMAD.WIDE R8, R3, 0x8, R10 ;  /* 0x0000000803087825 */ /* 0x001fca00078e020a */
[----:B--2---:R0:W-:Y:S07]  /*06c0*/  STG.E.64 desc[UR36][R8.64], R4 ;  /* 0x0000000408007986 */ /* 0x0041ee000c101b24 */
[----:B------:R-:W-:Y:S05]  /*06d0*/  @P0 BRA `(.L_x_9) ;  /* 0x0000000400380947 */ /* 0x000fea0003800000 */
[----:B------:R-:W0:Y:S01]  /*06e0*/  LDCU.64 UR4, c[0x0][0x380] ;  /* 0x00007000ff0477ac */ /* 0x000e220008000a00 */
[----:B------:R-:W-:Y:S01]  /*06f0*/  MOV R0, 0x740 ;  /* 0x0000074000007802 */ /* 0x000fe20000000f00 */
[----:B0-----:R-:W-:-:S10]  /*0700*/  DADD R8, R4, UR4 ;  /* 0x0000000404087e29 */ /* 0x001fd40008000000 */
[----:B------:R-:W-:Y:S01]  /*0710*/  IMAD.MOV.U32 R28, RZ, RZ, R8 ;  /* 0x000000ffff1c7224 */ /* 0x000fe200078e0008 */
[----:B------:R-:W-:-:S07]  /*0720*/  MOV R3, R9 ;  /* 0x0000000900037202 */ /* 0x000fce0000000f00 */
[----:B------:R-:W-:Y:S05]  /*0730*/  CALL.REL.NOINC `($_Z16dev_Vec2SplitVecdiPdS_S_P6__halfiiS_$__internal_accurate_pow) ;  /* 0x00000004002c7944 */ /* 0x000fea0003c00000 */
[----:B------:R-:W0:Y:S01]  /*0740*/  LDC.64 R10, c[0x0][0x398] ;  /* 0x0000e600ff0a7b82 */ /* 0x000e220000000a00 */
[----:B------:R-:W-:-:S07]  /*0750*/  DADD R14, R8, 2 ;  /* 0x40000000080e7429 */ /* 0x000fce0000000000 */
[----:B------:R-:W1:Y:S01]  /*0760*/  LDC.64 R16, c[0x0][0x3b8] ;  /* 0x0000ee00ff107b82 */ /* 0x000e620000000a00 */
[----:B0-----:R-:W-:-:S05]  /*0770*/  IMAD.WIDE R10, R2, 0x8, R10 ;  /* 0x00000008020a7825 */ /* 0x001fca00078e020a */
[----:B------:R0:W5:Y:S01]  /*0780*/  LDG.E.64 R18, desc[UR36][R10.64] ;  /* 0x000000240a127981 */ /* 0x000162000c1e1b00 */
[----:B------:R-:W-:Y:S01]  /*0790*/  LOP3.LUT R14, R15, 0x7ff00000, RZ, 0xc0, !PT ;  /* 0x7ff000000f0e7812 */ /* 0x000fe200078ec0ff */
[----:B------:R-:W-:-:S03]  /*07a0*/  DSETP.NEU.AND P0, PT, R8, RZ, PT ;  /* 0x000000ff0800722a */ /* 0x000fc60003f0d000 */
[----:B------:R-:W-:-:S13]  /*07b0*/  ISETP.NE.AND P1, PT, R14, 0x7ff00000, PT ;  /* 0x7ff000000e00780c */ /* 0x000fda0003f25270 */
[----:B01----:R-:W-:Y:S05]  /*07c0*/  @P1 BRA `(.L_x_10) ;  /* 0x00000000001c1947 */ /* 0x003fea0003800000 */
[----:B------:R-:W-:-:S14]  /*07d0*/  DSETP.NAN.AND P1, PT, R8, R8, PT ;  /* 0x000000080800722a */ /* 0x000fdc0003f28000 */
[----:B------:R-:W-:Y:S01]  /*07e0*/  @P1 DADD R12, R8, 2 ;  /* 0x40000000080c1429 */ /* 0x000fe20000000000 */
[----:B------:R-:W-:Y:S10]  /*07f0*/  @P1 BRA `(.L_x_10) ;  /* 0x0000000000101947 */ /* 0x000ff40003800000 */
[----:B------:R-:W-:-:S14]  /*0800*/  DSETP.NEU.AND P1, PT, |R8|, +INF , PT ;  /* 0x7ff000000800742a */ /* 0x000fdc0003f2d200 */
[----:B------:R-:W-:Y:S01]  /*0810*/  @!P1 ISETP.GE.AND P2, PT, R9, RZ, PT ;  /* 0x000000ff0900920c */ /* 0x000fe20003f46270 */
[----:B------:R-:W-:-:S03]  /*0820*/  @!P1 IMAD.MOV.U32 R12, RZ, RZ, RZ ;  /* 0x000000ffff0c9224 */ /* 0x000fc600078e00ff */
[----:B------:R-:W-:-:S09]  /*0830*/  @!P1 SEL R13, RZ, 0x7ff00000, !P2 ;  /* 0x7ff00000ff0d9807 */ /* 0x000fd20005000000 */
.L_x_10:
[----:B------:R-:W-:Y:S01]  /*0840*/  FSEL R8, R12, RZ, P0 ;  /* 0x000000ff0c087208 */ /* 0x000fe20000000000 */
[----:B------:R-:W-:Y:S01]  /*0850*/  IMAD.WIDE R16, R2, 0x8, R16 ;  /* 0x0000000802107825 */ /* 0x000fe200078e0210 */
[----:B------:R-:W-:Y:S01]  /*0860*/  FSEL R9, R13, 1.875, P0 ;  /* 0x3ff000000d097808 */ /* 0x000fe20000000000 */
[----:B------:R-:W-:Y:S05]  /*0870*/  WARPSYNC.ALL ;  /* 0x0000000000007948 */ /* 0x000fea0003800000 */
[----:B-----5:R-:W-:-:S07]  /*0880*/  DADD R18, R8, R18 ;  /* 0x0000000008127229 */ /* 0x020fce0000000012 */
[----:B------:R0:W-:Y:S01]  /*0890*/  STG.E.64 desc[UR36][R16.64], R18 ;  /* 0x0000001210007986 */ /* 0x0001e2000c101b24 */
[----:B------:R-:W-:Y:S06]  /*08a0*/  BAR.SYNC.DEFER_BLOCKING 0x0 ;  /* 0x0000000000007b1d */ /* 0x000fec0000010000 */
[----:B------:R-:W2:Y:S02]  /*08b0*/  LDG.E.64 R12, desc[UR36][R10.64] ;  /* 0x000000240a0c7981 */ /* 0x000ea4000c1e1b00 */
[----:B--2---:R-:W-:-:S07]  /*08c0*/  DADD R12, -R8, R12 ;  /* 0x00000000080c7229 */ /* 0x004fce000000010c */
[----:B------:R0:W-:Y:S01]  /*08d0*/  STG.E.64 desc[UR36][R16.64], R12 ;  /* 0x0000000c10007986 */ /* 0x0001e2000c101b24 */
[----:B------:R-:W-:Y:S06]  /*08e0*/  BAR.SYNC.DEFER_BLOCKING 0x0 ;  /* 0x0000000000007b1d */ /* 0x000fec0000010000 */
[----:B------:R-:W2:Y:S04]  /*08f0*/  LDG.E.64 R8, desc[UR36][R10.64] ;  /* 0x000000240a087981 */ /* 0x000ea8000c1e1b00 */
[----:B------:R-:W2:Y:S01]  /*0900*/  LDG.E.64 R14, desc[UR36][R16.64] ;  /* 0x00000024100e7981 */ /* 0x000ea2000c1e1b00 */
[----:B------:R-:W-:Y:S01]  /*0910*/  MOV R0, 0x990 ;  /* 0x0000099000007802 */ /* 0x000fe20000000f00 */
[----:B--2---:R-:W-:-:S02]  /*0920*/  DADD R14, R8, -R14 ;  /* 0x00000000080e7229 */ /* 0x004fc4000000080e */
[----:B------:R-:W-:-:S05]  /*0930*/  DADD R8, -RZ, -R4 ;  /* 0x00000000ff087229 */ /* 0x000fca0000000904 */
[----:B------:R0:W-:Y:S05]  /*0940*/  STG.E.64 desc[UR36][R10.64], R14 ;  /* 0x0000000e0a007986 */ /* 0x0001ea000c101b24 */
[----:B------:R-:W-:Y:S02]  /*0950*/  IMAD.MOV.U32 R28, RZ, RZ, R8 ;  /* 0x000000ffff1c7224 */ /* 0x000fe400078e0008 */
[----:B------:R-:W-:Y:S01]  /*0960*/  IMAD.MOV.U32 R3, RZ, RZ, R9 ;  /* 0x000000ffff037224 */ /* 0x000fe200078e0009 */
[----:B------:R-:W-:Y:S06]  /*0970*/  BAR.SYNC.DEFER_BLOCKING 0x0 ;  /* 0x0000000000007b1d */ /* 0x000fec0000010000 */
[----:B0-----:R-:W-:Y:S05]  /*0980*/  CALL.REL.NOINC `($_Z16dev_Vec2SplitVecdiPdS_S_P6__halfiiS_$__internal_accurate_pow) ;  /* 0x0000000000987944 */ /* 0x001fea0003c00000 */
[----:B------:R0:W5:Y:S01]  /*0990*/  LDG.E.64 R14, desc[UR36][R16.64] ;  /* 0x00000024100e7981 */ /* 0x000162000c1e1b00 */
[C---:B------:R-:W-:Y:S02]  /*09a0*/  DADD R10, -R4.reuse, 2 ;  /* 0x40000000040a7429 */ /* 0x040fe40000000100 */
[----:B------:R-:W-:-:S08]  /*09b0*/  DSETP.NEU.AND P0, PT, R4, RZ, PT ;  /* 0x000000ff0400722a */ /* 0x000fd00003f0d000 */
[----:B------:R-:W-:-:S04]  /*09c0*/  LOP3.LUT R10, R11, 0x7ff00000, RZ, 0xc0, !PT ;  /* 0x7ff000000b0a7812 */ /* 0x000fc800078ec0ff */
[----:B------:R-:W-:-:S13]  /*09d0*/  ISETP.NE.AND P1, PT, R10, 0x7ff00000, PT ;  /* 0x7ff000000a00780c */ /* 0x000fda0003f25270 */
[----:B0-----:R-:W-:Y:S05]  /*09e0*/  @P1 BRA `(.L_x_11) ;  /* 0x00000000001c1947 */ /* 0x001fea0003800000 */
[----:B------:R-:W-:-:S14]  /*09f0*/  DSETP.NAN.AND P1, PT, R4, R4, PT ;  /* 0x000000040400722a */ /* 0x000fdc0003f28000 */
[----:B------:R-:W-:Y:S01]  /*0a00*/  @P1 DADD R12, -R4, 2 ;  /* 0x40000000040c1429 */ /* 0x000fe20000000100 */
[----:B------:R-:W-:Y:S10]  /*0a10*/  @P1 BRA `(.L_x_11) ;  /* 0x0000000000101947 */ /* 0x000ff40003800000 */
[----:B------:R-:W-:-:S14]  /*0a20*/  DSETP.NEU.AND P1, PT, |R4|, +INF , PT ;  /* 0x7ff000000400742a */ /* 0x000fdc0003f2d200 */
[----:B------:R-:W-:Y:S01]  /*0a30*/  @!P1 ISETP.GE.AND P2, PT, R9, RZ, PT ;  /* 0x000000ff0900920c */ /* 0x000fe20003f46270 */
[----:B------:R-:W-:-:S03]  /*0a40*/  @!P1 IMAD.MOV.U32 R12, RZ, RZ, RZ ;  /* 0x000000ffff0c9224 */ /* 0x000fc600078e00ff */
[----:B------:R-:W-:-:S09]  /*0a50*/  @!P1 SEL R13, RZ, 0x7ff00000, !P2 ;  /* 0x7ff00000ff0d9807 */ /* 0x000fd20005000000 */
.L_x_11:
[----:B------:R-:W-:Y:S01]  /*0a60*/  FSEL R8, R12, RZ, P0 ;  /* 0x000000ff0c087208 */ /* 0x000fe20000000000 */
[----:B------:R-:W0:Y:S01]  /*0a70*/  LDCU.64 UR4, c[0x4][0x178] ;  /* 0x01002f00ff0477ac */ /* 0x000e220008000a00 */
[----:B------:R-:W-:Y:S02]  /*0a80*/  FSEL R9, R13, 1.875, P0 ;  /* 0x3ff000000d097808 */ /* 0x000fe40000000000 */
[----:B------:R-:W-:-:S04]  /*0a90*/  MOV R0, 0x198 ;  /* 0x0000019800007802 */ /* 0x000fc80000000f00 */
[----:B-----5:R-:W-:Y:S01]  /*0aa0*/  DMUL R8, R14, R8 ;  /* 0x000000080e087228 */ /* 0x020fe20000000000 */
[----:B------:R1:W2:Y:S06]  /*0ab0*/  LDC.64 R10, c[0x4][R0] ;  /* 0x01000000000a7b82 */ /* 0x0002ac0000000a00 */
[----:B------:R1:W-:Y:S04]  /*0ac0*/  STG.E.64 desc[UR36][R16.64], R8 ;  /* 0x0000000810007986 */ /* 0x0003e8000c101b24 */
[----:B------:R1:W-:Y:S01]  /*0ad0*/  STL.64 [R1], R8 ;  /* 0x0000000801007387 */ /* 0x0003e20000100a00 */
[----:B0-----:R-:W-:Y:S01]  /*0ae0*/  MOV R4, UR4 ;  /* 0x0000000400047c02 */ /* 0x001fe20008000f00 */
[----:B------:R-:W-:-:S07]  /*0af0*/  IMAD.U32 R5, RZ, RZ, UR5 ;  /* 0x00000005ff057e24 */ /* 0x000fce000f8e00ff */
[----:B------:R-:W-:-:S07]  /*0b00*/  LEPC R20, `(.L_x_12) ;  /* 0x000000001014794e */ /* 0x000fce0000000000 */
[----:B-12---:R-:W-:Y:S05]  /*0b10*/  CALL.ABS.NOINC R10 ;  /* 0x000000000a007343 */ /* 0x006fea0003c00000 */
.L_x_12:
[----:B------:R-:W2:Y:S01]  /*0b20*/  LDG.E.64 R16, desc[UR36][R16.64] ;  /* 0x0000002410107981 */ /* 0x000ea2000c1e1b00 */
[----:B------:R-:W0:Y:S01]  /*0b30*/  LDC R3, c[0x0][0x388] ;  /* 0x0000e200ff037b82 */ /* 0x000e220000000800 */
[----:B------:R-:W0:Y:S07]  /*0b40*/  LDCU UR4, c[0x0][0x3b0] ;  /* 0x00007600ff0477ac */ /* 0x000e2e0008000800 */
[----:B------:R-:W1:Y:S01]  /*0b50*/  LDC.64 R4, c[0x0][0x3a8] ;  /* 0x0000ea00ff047b82 */ /* 0x000e620000000a00 */
[----:B0-----:R-:W-:Y:S01]  /*0b60*/  IMAD R3, R3, UR4, R2 ;  /* 0x0000000403037c24 */ /* 0x001fe2000f8e0202 */
[----:B------:R-:W-:Y:S05]  /*0b70*/  WARPSYNC.ALL ;  /* 0x0000000000007948 */ /* 0x000fea0003800000 */
[----:B-1----:R-:W-:Y:S01]  /*0b80*/  IMAD.WIDE R2, R3, 0x2, R4 ;  /* 0x0000000203027825 */ /* 0x002fe200078e0204 */
[----:B--2---:R-:W0:Y:S04]  /*0b90*/  F2F.F16.F64 R7, R16 ;  /* 0x0000001000077310 */ /* 0x004e280000300800 */
[----:B0-----:R1:W-:Y:S01]  /*0ba0*/  STG.E.U16 desc[UR36][R2.64], R7 ;  /* 0x0000000702007986 */ /* 0x0013e2000c101524 */
[----:B------:R-:W-:Y:S06]  /*0bb0*/  BAR.SYNC.DEFER_BLOCKING 0x0 ;  /* 0x0000000000007b1d */ /* 0x000fec0000010000 */
.L_x_9:
[----:B------:R-:W-:Y:S05]  /*0bc0*/  WARPSYNC.ALL ;  /* 0x0000000000007948 */ /* 0x000fea0003800000 */
[----:B------:R-:W-:Y:S06]  /*0bd0*/  BAR.SYNC.DEFER_BLOCKING 0x0 ;  /* 0x0000000000007b1d */ /* 0x000fec0000010000 */
[----:B------:R-:W-:Y:S05]  /*0be0*/  EXIT ;  /* 0x000000000000794d */ /* 0x000fea0003800000 */
        .type           $_Z16dev_Vec2SplitVecdiPdS_S_P6__halfiiS_$__internal_accurate_pow,@function
        .size           $_Z16dev_Vec2SplitVecdiPdS_S_P6__halfiiS_$__internal_accurate_pow,(.L_x_41 - $_Z16dev_Vec2SplitVecdiPdS_S_P6__halfiiS_$__internal_accurate_pow)
$_Z16dev_Vec2SplitVecdiPdS_S_P6__halfiiS_$__internal_accurate_pow:
[----:B------:R-:W0:Y:S01]  /*0bf0*/  MUFU.RCP64H R19, 2 ;  /* 0x4000000000137908 */ /* 0x000e220000001800 */
[----:B------:R-:W-:Y:S01]  /*0c00*/  IMAD.MOV.U32 R10, RZ, RZ, 0x0 ;  /* 0x00000000ff0a7424 */ /* 0x000fe200078e00ff */
[----:B------:R-:W-:Y:S01]  /*0c10*/  MOV R12, 0x41ad3b5a ;  /* 0x41ad3b5a000c7802 */ /* 0x000fe20000000f00 */
[----:B------:R-:W-:Y:S01]  /*0c20*/  IMAD.MOV.U32 R11, RZ, RZ, 0x40000000 ;  /* 0x40000000ff0b7424 */ /* 0x000fe200078e00ff */
[----:B------:R-:W-:Y:S01]  /*0c30*/  UMOV UR4, 0x7d2cafe2 ;  /* 0x7d2cafe200047882 */ /* 0x000fe20000000000 */
[----:B------:R-:W-:Y:S01]  /*0c40*/  IMAD.MOV.U32 R18, RZ, RZ, RZ ;  /* 0x000000ffff127224 */ /* 0x000fe200078e00ff */
[----:B------:R-:W-:Y:S01]  /*0c50*/  UMOV UR5, 0x3eb0f5ff ;  /* 0x3eb0f5ff00057882 */ /* 0x000fe20000000000 */
[----:B------:R-:W-:-:S04]  /*0c60*/  IMAD.MOV.U32 R13, RZ, RZ, 0x3ed0f5d2 ;  /* 0x3ed0f5d2ff0d7424 */ /* 0x000fc800078e00ff */
        /* <DEDUP_REMOVED lines=10> */
[----:B------:R-:W-:-:S05]  /*0d10*/  DADD R14, R14, R14 ;  /* 0x000000000e0e7229 */ /* 0x000fca000000000e */
[----:B------:R-:W-:Y:S01]  /*0d20*/  DFMA R12, R24, R12, UR4 ;  /* 0x00000004180c7e2b */ /* 0x000fe2000800000c */
[----:B------:R-:W-:Y:S01]  /*0d30*/  UMOV UR4, 0xe4faecd5 ;  /* 0xe4faecd500047882 */ /* 0x000fe20000000000 */
[----:B------:R-:W-:Y:S01]  /*0d40*/  UMOV UR5, 0x3f1745cd ;  /* 0x3f1745cd00057882 */ /* 0x000fe20000000000 */
[----:B------:R-:W-:-:S05]  /*0d50*/  DFMA R14, RZ, -R10, R14 ;  /* 0x8000000aff0e722b */ /* 0x000fca000000000e */
[----:B------:R-:W-:Y:S01]  /*0d60*/  DFMA R12, R24, R12, UR4 ;  /* 0x00000004180c7e2b */ /* 0x000fe2000800000c */
[----:B------:R-:W-:Y:S01]  /*0d70*/  UMOV UR4, 0x258a578b ;  /* 0x258a578b00047882 */ /* 0x000fe20000000000 */
[----:B------:R-:W-:Y:S01]  /*0d80*/  UMOV UR5, 0x3f3c71c7 ;  /* 0x3f3c71c700057882 */ /* 0x000fe20000000000 */
[----:B------:R-:W-:Y:S02]  /*0d90*/  DMUL R14, R18, R14 ;  /* 0x0000000e120e7228 */ /* 0x000fe40000000000 */
[----:B------:R-:W-:-:S03]  /*0da0*/  DMUL R18, R10, R10 ;  /* 0x0000000a0a127228 */ /* 0x000fc60000000000 */
        /* <DEDUP_REMOVED lines=14> */
[----:B------:R-:W-:Y:S01]  /*0e90*/  DFMA R24, R10, R10, -R18 ;  /* 0x0000000a0a18722b */ /* 0x000fe20000000812 */
[----:B------:R-:W-:Y:S02]  /*0ea0*/  VIADD R23, R15, 0x100000 ;  /* 0x001000000f177836 */ /* 0x000fe40000000000 */
[----:B------:R-:W-:-:S03]  /*0eb0*/  IMAD.MOV.U32 R22, RZ, RZ, R14 ;  /* 0x000000ffff167224 */ /* 0x000fc600078e000e */
[----:B------:R-:W-:Y:S01]  /*0ec0*/  DADD R20, R20, -UR4 ;  /* 0x8000000414147e29 */ /* 0x000fe20008000000 */
[----:B------:R-:W-:Y:S01]  /*0ed0*/  UMOV UR4, 0x0 ;  /* 0x0000000000047882 */ /* 0x000fe20000000000 */
[----:B------:R-:W-:Y:S01]  /*0ee0*/  UMOV UR5, 0x3ff00000 ;  /* 0x3ff0000000057882 */ /* 0x000fe20000000000 */
[C---:B------:R-:W-:Y:S02]  /*0ef0*/  DFMA R22, R10.reuse, R22, R24 ;  /* 0x000000160a16722b */ /* 0x040fe40000000018 */
[----:B------:R-:W-:-:S08]  /*0f00*/  DMUL R24, R10, R18 ;  /* 0x000000120a187228 */ /* 0x000fd00000000000 */
[----:B------:R-:W-:-:S08]  /*0f10*/  DFMA R26, R10, R18, -R24 ;  /* 0x000000120a1a722b */ /* 0x000fd00000000818 */
[----:B------:R-:W-:Y:S02]  /*0f20*/  DFMA R26, R14, R18, R26 ;  /* 0x000000120e1a722b */ /* 0x000fe4000000001a */
[----:B------:R-:W-:-:S06]  /*0f30*/  DADD R18, R12, R20 ;  /* 0x000000000c127229 */ /* 0x000fcc0000000014 */
[----:B------:R-:W-:Y:S02]  /*0f40*/  DFMA R22, R10, R22, R26 ;  /* 0x000000160a16722b */ /* 0x000fe4000000001a */
[----:B------:R-:W-:-:S08]  /*0f50*/  DADD R26, R12, -R18 ;  /* 0x000000000c1a7229 */ /* 0x000fd00000000812 */
[----:B------:R-:W-:Y:S02]  /*0f60*/  DADD R26, R20, R26 ;  /* 0x00000000141a7229 */ /* 0x000fe4000000001a */
[----:B------:R-:W-:-:S08]  /*0f70*/  DMUL R20, R18, R24 ;  /* 0x0000001812147228 */ /* 0x000fd00000000000 */
[----:B------:R-:W-:-:S08]  /*0f80*/  DFMA R12, R18, R24, -R20 ;  /* 0x00000018120c722b */ /* 0x000fd00000000814 */
[----:B------:R-:W-:-:S08]  /*0f90*/  DFMA R12, R18, R22, R12 ;  /* 0x00000016120c722b */ /* 0x000fd0000000000c */
[----:B------:R-:W-:-:S08]  /*0fa0*/  DFMA R26, R26, R24, R12 ;  /* 0x000000181a1a722b */ /* 0x000fd0000000000c */
[----:B------:R-:W-:-:S08]  /*0fb0*/  DADD R18, R20, R26 ;  /* 0x0000000014127229 */ /* 0x000fd0000000001a */
[--C-:B------:R-:W-:Y:S02]  /*0fc0*/  DADD R12, R10, R18.reuse ;  /* 0x000000000a0c7229 */ /* 0x100fe40000000012 */
[----:B------:R-:W-:-:S06]  /*0fd0*/  DADD R20, R20, -R18 ;  /* 0x0000000014147229 */ /* 0x000fcc0000000812 */
[----:B------:R-:W-:Y:S02]  /*0fe0*/  DADD R10, R10, -R12 ;  /* 0x000000000a0a7229 */ /* 0x000fe4000000080c */
[----:B------:R-:W-:-:S06]  /*0ff0*/  DADD R20, R26, R20 ;  /* 0x000000001a147229 */ /* 0x000fcc0000000014 */
[----:B------:R-:W-:Y:S01]  /*1000*/  DADD R10, R18, R10 ;  /* 0x00000000120a7229 */ /* 0x000fe2000000000a */
[----:B------:R-:W-:Y:S02]  /*1010*/  IMAD.MOV.U32 R18, RZ, RZ, -0x105c611 ;  /* 0xfefa39efff127424 */ /* 0x000fe400078e00ff */
[----:B------:R-:W-:-:S05]  /*1020*/  IMAD.MOV.U32 R19, RZ, RZ, 0x3fe62e42 ;  /* 0x3fe62e42ff137424 */ /* 0x000fca00078e00ff */
[----:B------:R-:W-:-:S08]  /*1030*/  DADD R20, R20, R10 ;  /* 0x0000000014147229 */ /* 0x000fd0000000000a */
[----:B------:R-:W-:Y:S01]  /*1040*/  DADD R20, R14, R20 ;  /* 0x000000000e147229 */ /* 0x000fe20000000014 */
[----:B------:R-:W-:Y:S01]  /*1050*/  IMAD.MOV.U32 R14, RZ, RZ, -0x105c611 ;  /* 0xfefa39efff0e7424 */ /* 0x000fe200078e00ff */
[----:B------:R-:W-:-:S06]  /*1060*/  MOV R15, 0x3fe62e42 ;  /* 0x3fe62e42000f7802 */ /* 0x000fcc0000000f00 */
[----:B------:R-:W-:-:S08]  /*1070*/  DADD R10, R12, R20 ;  /* 0x000000000c0a7229 */ /* 0x000fd00000000014 */
[--C-:B------:R-:W-:Y:S02]  /*1080*/  DFMA R14, R14, UR4, R10.reuse ;  /* 0x000000040e0e7c2b */ /* 0x100fe4000800000a */
[----:B------:R-:W-:-:S06]  /*1090*/  DADD R22, R12, -R10 ;  /* 0x000000000c167229 */ /* 0x000fcc000000080a */
[----:B------:R-:W-:Y:S02]  /*10a0*/  DFMA R12, -R18, 1, R14 ;  /* 0x3ff00000120c782b */ /* 0x000fe4000000010e */
[----:B------:R-:W-:Y:S01]  /*10b0*/  DADD R22, R20, R22 ;  /* 0x0000000014167229 */ /* 0x000fe20000000016 */
[----:B------:R-:W-:-:S05]  /*10c0*/  LOP3.LUT R20, R3, 0xff0fffff, RZ, 0xc0, !PT ;  /* 0xff0fffff03147812 */ /* 0x000fca00078ec0ff */
[----:B------:R-:W-:Y:S01]  /*10d0*/  DADD R12, -R10, R12 ;  /* 0x000000000a0c7229 */ /* 0x000fe2000000010c */
[----:B------:R-:W-:Y:S02]  /*10e0*/  IMAD.MOV.U32 R10, RZ, RZ, 0x3b39803f ;  /* 0x3b39803fff0a7424 */ /* 0x000fe400078e00ff */
[----:B------:R-:W-:-:S05]  /*10f0*/  IMAD.MOV.U32 R11, RZ, RZ, 0x3c7abc9e ;  /* 0x3c7abc9eff0b7424 */ /* 0x000fca00078e00ff */
[----:B------:R-:W-:-:S08]  /*1100*/  DADD R12, R22, -R12 ;  /* 0x00000000160c7229 */ /* 0x000fd0000000080c */
[----:B------:R-:W-:Y:S01]  /*1110*/  DFMA R12, R10, UR4, R12 ;  /* 0x000000040a0c7c2b */ /* 0x000fe2000800000c */
[----:B------:R-:W-:Y:S01]  /*1120*/  UMOV UR4, 0x3b39803f ;  /* 0x3b39803f00047882 */ /* 0x000fe20000000000 */
[----:B------:R-:W-:Y:S01]  /*1130*/  SHF.L.U32 R10, R3, 0x1, RZ ;  /* 0x00000001030a7819 */ /* 0x000fe200000006ff */
[----:B------:R-:W-:-:S03]  /*1140*/  UMOV UR5, 0x3c7abc9e ;  /* 0x3c7abc9e00057882 */ /* 0x000fc60000000000 */
[----:B------:R-:W-:Y:S02]  /*1150*/  ISETP.GT.U32.AND P0, PT, R10, -0x2000001, PT ;  /* 0xfdffffff0a00780c */ /* 0x000fe40003f04070 */
[----:B------:R-:W-:Y:S02]  /*1160*/  DADD R10, R14, R12 ;  /* 0x000000000e0a7229 */ /* 0x000fe4000000000c */
[----:B------:R-:W-:-:S06]  /*1170*/  SEL R29, R20, R3, P0 ;  /* 0x00000003141d7207 */ /* 0x000fcc0000000000 */
[----:B------:R-:W-:Y:S02]  /*1180*/  DADD R14, R14, -R10 ;  /* 0x000000000e0e7229 */ /* 0x000fe4000000080a */
[----:B------:R-:W-:-:S06]  /*1190*/  DMUL R20, R10, R28 ;  /* 0x0000001c0a147228 */ /* 0x000fcc0000000000 */
[----:B------:R-:W-:Y:S02]  /*11a0*/  DADD R14, R12, R14 ;  /* 0x000000000c0e7229 */ /* 0x000fe4000000000e */
[----:B------:R-:W-:Y:S01]  /*11b0*/  DFMA R10, R10, R28, -R20 ;  /* 0x0000001c0a0a722b */ /* 0x000fe20000000814 */
[----:B------:R-:W-:Y:S02]  /*11c0*/  IMAD.MOV.U32 R12, RZ, RZ, 0x652b82fe ;  /* 0x652b82feff0c7424 */ /* 0x000fe400078e00ff */
[----:B------:R-:W-:-:S05]  /*11d0*/  IMAD.MOV.U32 R13, RZ, RZ, 0x3ff71547 ;  /* 0x3ff71547ff0d7424 */ /* 0x000fca00078e00ff */
        /* <DEDUP_REMOVED lines=11> */
[----:B------:R-:W-:Y:S01]  /*1290*/  UMOV UR5, 0x3e5ade15 ;  /* 0x3e5ade1500057882 */ /* 0x000fe20000000000 */
[----:B------:R-:W-:-:S06]  /*12a0*/  IMAD.MOV.U32 R19, RZ, RZ, 0x3e928af3 ;  /* 0x3e928af3ff137424 */ /* 0x000fcc00078e00ff */
        /* <DEDUP_REMOVED lines=27> */
[----:B------:R-:W-:Y:S01]  /*1460*/  LEA R19, R12, R15, 0x14 ;  /* 0x0000000f0c137211 */ /* 0x000fe200078ea0ff */
        /* <DEDUP_REMOVED lines=8> */
[----:B------:R-:W-:Y:S02]  /*14f0*/  LEA.HI R3, R12, R12, RZ, 0x1 ;  /* 0x0000000c0c037211 */ /* 0x000fe400078f08ff */
[----:B------:R-:W-:Y:S02]  /*1500*/  MOV R18, RZ ;  /* 0x000000ff00127202 */ /* 0x000fe40000000f00 */
[----:B------:R-:W-:-:S05]  /*1510*/  SHF.R.S32.HI R3, RZ, 0x1, R3 ;  /* 0x00000001ff037819 */ /* 0x000fca0000011403 */
[----:B------:R-:W-:Y:S02]  /*1520*/  IMAD.IADD R12, R12, 0x1, -R3 ;  /* 0x000000010c0c7824 */ /* 0x000fe400078e0a03 */
[----:B------:R-:W-:-:S03]  /*1530*/  IMAD R15, R3, 0x100000, R15 ;  /* 0x00100000030f7824 */ /* 0x000fc600078e020f */
[----:B------:R-:W-:-:S06]  /*1540*/  LEA R19, R12, 0x3ff00000, 0x14 ;  /* 0x3ff000000c137811 */ /* 0x000fcc00078ea0ff */
[----:B------:R-:W-:-:S11]  /*1550*/  DMUL R18, R14, R18 ;  /* 0x000000120e127228 */ /* 0x000fd60000000000 */
.L_x_13:
[----:B------:R-:W-:Y:S01]  /*1560*/  DFMA R28, R28, R18, R18 ;  /* 0x000000121c1c722b */ /* 0x000fe20000000012 */
[----:B------:R-:W-:Y:S01]  /*1570*/  IMAD.MOV.U32 R10, RZ, RZ, R0 ;  /* 0x000000ffff0a7224 */ /* 0x000fe200078e0000 */
[----:B------:R-:W-:Y:S01]  /*1580*/  DSETP.NEU.AND P0, PT, |R18|, +INF , PT ;  /* 0x7ff000001200742a */ /* 0x000fe20003f0d200 */
[----:B------:R-:W-:-:S07]  /*1590*/  IMAD.MOV.U32 R11, RZ, RZ, 0x0 ;  /* 0x00000000ff0b7424 */ /* 0x000fce00078e00ff */
[----:B------:R-:W-:Y:S02]  /*15a0*/  FSEL R12, R18, R28, !P0 ;  /* 0x0000001c120c7208 */ /* 0x000fe40004000000 */
[----:B------:R-:W-:Y:S01]  /*15b0*/  FSEL R13, R19, R29, !P0 ;  /* 0x0000001d130d7208 */ /* 0x000fe20004000000 */
[----:B------:R-:W-:Y:S06]  /*15c0*/  RET.REL.NODEC R10 `(_Z16dev_Vec2SplitVecdiPdS_S_P6__halfiiS_) ;  /* 0xffffffe80a8c7950 */ /* 0x000fec0003c3ffff */
.L_x_14:
        /* <DEDUP_REMOVED lines=11> */
.L_x_41:


//--------------------- .text._Z16dev_Mat2SplitMatdiPdS_S_P6__halfiiiS_ --------------------------
	.section	.text._Z16dev_Mat2SplitMatdiPdS_S_P6__halfiiiS_,"ax",@progbits
	.align	128
        .global         _Z16dev_Mat2SplitMatdiPdS_S_P6__halfiiiS_
        .type           _Z16dev_Mat2SplitMatdiPdS_S_P6__halfiiiS_,@function
        .size           _Z16dev_Mat2SplitMatdiPdS_S_P6__halfiiiS_,(.L_x_42 - _Z16dev_Mat2SplitMatdiPdS_S_P6__halfiiiS_)
        .other          _Z16dev_Mat2SplitMatdiPdS_S_P6__halfiiiS_,@"STO_CUDA_ENTRY STV_DEFAULT"
_Z16dev_Mat2SplitMatdiPdS_S_P6__halfiiiS_:
.text._Z16dev_Mat2SplitMatdiPdS_S_P6__halfiiiS_:
        /* <DEDUP_REMOVED lines=90> */
.L_x_15:
[----:B------:R-:W-:Y:S01]  /*05a0*/  IMAD.MOV.U32 R4, RZ, RZ, 0x0 ;  /* 0x00000000ff047424 */ /* 0x000fe200078e00ff */
[----:B------:R-:W-:Y:S01]  /*05b0*/  LOP3.LUT P0, RZ, R9, 0x7fffffff, RZ, 0xc0, !PT ;  /* 0x7fffffff09ff7812 */ /* 0x000fe2000780c0ff */
[----:B------:R-:W-:-:S06]  /*05c0*/  IMAD.MOV.U32 R5, RZ, RZ, 0x7ff00000 ;  /* 0x7ff00000ff057424 */ /* 0x000fcc00078e00ff */
[----:B------:R-:W-:-:S10]  /*05d0*/  DFMA R4, R8, R4, +INF ;  /* 0x7ff000000804742b */ /* 0x000fd40000000004 */
[----:B------:R-:W-:Y:S02]  /*05e0*/  FSEL R4, R4, RZ, P0 ;  /* 0x000000ff04047208 */ /* 0x000fe40000000000 */
[----:B------:R-:W-:-:S07]  /*05f0*/  FSEL R5, R5, -QNAN , P0 ;  /* 0xfff0000005057808 */ /* 0x000fce0000000000 */
.L_x_16:
[----:B------:R-:W-:Y:S01]  /*0600*/  UMOV UR4, 0xffda0d24 ;  /* 0xffda0d2400047882 */ /* 0x000fe20000000000 */
[----:B------:R-:W-:Y:S01]  /*0610*/  UMOV UR5, 0x3c7777d0 ;  /* 0x3c7777d000057882 */ /* 0x000fe20000000000 */
[----:B------:R-:W0:Y:S01]  /*0620*/  LDC R3, c[0x0][0x388] ;  /* 0x0000e200ff037b82 */ /* 0x000e220000000800 */
[C---:B------:R-:W-:Y:S01]  /*0630*/  DMUL R8, R4.reuse, UR4 ;  /* 0x0000000404087c28 */ /* 0x040fe20008000000 */
[----:B------:R-:W-:Y:S01]  /*0640*/  UMOV UR4, 0x652b82fe ;  /* 0x652b82fe00047882 */ /* 0x000fe20000000000 */
[----:B------:R-:W-:Y:S01]  /*0650*/  UMOV UR5, 0x3ff71547 ;  /* 0x3ff7154700057882 */ /* 0x000fe20000000000 */
[----:B------:R-:W1:Y:S04]  /*0660*/  LDCU.64 UR38, c[0x0][0x3b0] ;  /* 0x00007600ff2677ac */ /* 0x000e680008000a00 */
[----:B------:R-:W0:Y:S01]  /*0670*/  LDC.64 R10, c[0x0][0x3a0] ;  /* 0x0000e800ff0a7b82 */ /* 0x000e220000000a00 */
[----:B------:R-:W-:-:S10]  /*0680*/  DFMA R4, R4, UR4, R8 ;  /* 0x0000000404047c2b */ /* 0x000fd40008000008 */
[----:B------:R-:W2:Y:S01]  /*0690*/  FRND.F64.CEIL R4, R4 ;  /* 0x0000000400047313 */ /* 0x000ea20000309800 */
[----:B-1----:R-:W-:-:S06]  /*06a0*/  UIMAD UR38, UR39, UR38, URZ ;  /* 0x00000026272672a4 */ /* 0x002fcc000f8e02ff */
[----:B------:R-:W-:Y:S01]  /*06b0*/  ISETP.GE.AND P0, PT, R2, UR38, PT ;  /* 0x0000002602007c0c */ /* 0x000fe2000bf06270 */
        /* <DEDUP_REMOVED lines=8> */
[----:B------:R-:W-:Y:S05]  /*0740*/  CALL.REL.NOINC `($_Z16dev_Mat2SplitMatdiPdS_S_P6__halfiiiS_$__internal_accurate_pow) ;  /* 0x0000000400287944 */ /* 0x000fea0003c00000 */
        /* <DEDUP_REMOVED lines=16> */
.L_x_18:
        /* <DEDUP_REMOVED lines=20> */
[----:B0-----:R-:W-:Y:S05]  /*0990*/  CALL.REL.NOINC `($_Z16dev_Mat2SplitMatdiPdS_S_P6__halfiiiS_$__internal_accurate_pow) ;  /* 0x0000000000947944 */ /* 0x001fea0003c00000 */
        /* <DEDUP_REMOVED lines=13> */
.L_x_19:
        /* <DEDUP_REMOVED lines=12> */
.L_x_20:
[----:B------:R-:W2:Y:S01]  /*0b30*/  LDG.E.64 R16, desc[UR36][R16.64] ;  /* 0x0000002410107981 */ /* 0x000ea2000c1e1b00 */
[----:B------:R-:W0:Y:S01]  /*0b40*/  LDC R3, c[0x0][0x388] ;  /* 0x0000e200ff037b82 */ /* 0x000e220000000800 */
[----:B------:R-:W-:Y:S07]  /*0b50*/  WARPSYNC.ALL ;  /* 0x0000000000007948 */ /* 0x000fee0003800000 */
[----:B------:R-:W1:Y:S01]  /*0b60*/  LDC.64 R4, c[0x0][0x3a8] ;  /* 0x0000ea00ff047b82 */ /* 0x000e620000000a00 */
[----:B0-----:R-:W-:-:S04]  /*0b70*/  IMAD R3, R3, UR38, R2 ;  /* 0x0000002603037c24 */ /* 0x001fc8000f8e0202 */
[----:B-1----:R-:W-:Y:S01]  /*0b80*/  IMAD.WIDE R2, R3, 0x2, R4 ;  /* 0x0000000203027825 */ /* 0x002fe200078e0204 */
[----:B--2---:R-:W0:Y:S04]  /*0b90*/  F2F.F16.F64 R7, R16 ;  /* 0x0000001000077310 */ /* 0x004e280000300800 */
[----:B0-----:R1:W-:Y:S01]  /*0ba0*/  STG.E.U16 desc[UR36][R2.64], R7 ;  /* 0x0000000702007986 */ /* 0x0013e2000c101524 */
[----:B------:R-:W-:Y:S06]  /*0bb0*/  BAR.SYNC.DEFER_BLOCKING 0x0 ;  /* 0x0000000000007b1d */ /* 0x000fec0000010000 */
.L_x_17:
[----:B------:R-:W-:Y:S05]  /*0bc0*/  WARPSYNC.ALL ;  /* 0x0000000000007948 */ /* 0x000fea0003800000 */
[----:B------:R-:W-:Y:S06]  /*0bd0*/  BAR.SYNC.DEFER_BLOCKING 0x0 ;  /* 0x0000000000007b1d */ /* 0x000fec0000010000 */
[----:B------:R-:W-:Y:S05]  /*0be0*/  EXIT ;  /* 0x000000000000794d */ /* 0x000fea0003800000 */
        .type           $_Z16dev_Mat2SplitMatdiPdS_S_P6__halfiiiS_$__internal_accurate_pow,@function
        .size           $_Z16dev_Mat2SplitMatdiPdS_S_P6__halfiiiS_$__internal_accurate_pow,(.L_x_42 - $_Z16dev_Mat2SplitMatdiPdS_S_P6__halfiiiS_$__internal_accurate_pow)
$_Z16dev_Mat2SplitMatdiPdS_S_P6__halfiiiS_$__internal_accurate_pow:
        /* <DEDUP_REMOVED lines=151> */
.L_x_21:
[----:B------:R-:W-:Y:S01]  /*1560*/  DFMA R28, R28, R18, R18 ;  /* 0x000000121c1c722b */ /* 0x000fe20000000012 */
[----:B------:R-:W-:Y:S01]  /*1570*/  IMAD.MOV.U32 R10, RZ, RZ, R0 ;  /* 0x000000ffff0a7224 */ /* 0x000fe200078e0000 */
[----:B------:R-:W-:Y:S01]  /*1580*/  DSETP.NEU.AND P0, PT, |R18|, +INF , PT ;  /* 0x7ff000001200742a */ /* 0x000fe20003f0d200 */
[----:B------:R-:W-:-:S07]  /*1590*/  IMAD.MOV.U32 R11, RZ, RZ, 0x0 ;  /* 0x00000000ff0b7424 */ /* 0x000fce00078e00ff */
[----:B------:R-:W-:Y:S02]  /*15a0*/  FSEL R12, R18, R28, !P0 ;  /* 0x0000001c120c7208 */ /* 0x000fe40004000000 */
[----:B------:R-:W-:Y:S01]  /*15b0*/  FSEL R13, R19, R29, !P0 ;  /* 0x0000001d130d7208 */ /* 0x000fe20004000000 */
[----:B------:R-:W-:Y:S06]  /*15c0*/  RET.REL.NODEC R10 `(_Z16dev_Mat2SplitMatdiPdS_S_P6__halfiiiS_) ;  /* 0xffffffe80a8c7950 */ /* 0x000fec0003c3ffff */
.L_x_22:
        /* <DEDUP_REMOVED lines=11> */
.L_x_42:


//--------------------- .text._Z32Max_Sequential_Addressing_SharedPdiS_ --------------------------
	.section	.text._Z32Max_Sequential_Addressing_SharedPdiS_,"ax",@progbits
	.align	128
        .global         _Z32Max_Sequential_Addressing_SharedPdiS_
        .type           _Z32Max_Sequential_Addressing_SharedPdiS_,@function
        .size           _Z32Max_Sequential_Addressing_SharedPdiS_,(.L_x_47 - _Z32Max_Sequential_Addressing_SharedPdiS_)
        .other          _Z32Max_Sequential_Addressing_SharedPdiS_,@"STO_CUDA_ENTRY STV_DEFAULT"
_Z32Max_Sequential_Addressing_SharedPdiS_:
.text._Z32Max_Sequential_Addressing_SharedPdiS_:
[----:B------:R-:W-:Y:S01]  /*0000*/  LDC R1, c[0x0][0x37c] ;  /* 0x0000df00ff017b82 */ /* 0x000fe20000000800 */
[----:B------:R-:W0:Y:S01]  /*0010*/  S2R R5, SR_CTAID.X ;  /* 0x0000000000057919 */ /* 0x000e220000002500 */
[----:B------:R-:W1:Y:S01]  /*0020*/  LDCU UR4, c[0x0][0x360] ;  /* 0x00006c00ff0477ac */ /* 0x000e620008000800 */
[----:B------:R-:W0:Y:S01]  /*0030*/  S2R R6, SR_TID.X ;  /* 0x0000000000067919 */ /* 0x000e220000002100 */
[----:B------:R-:W2:Y:S01]  /*0040*/  LDCU UR5, c[0x0][0x388] ;  /* 0x00007100ff0577ac */ /* 0x000ea20008000800 */
[----:B------:R-:W3:Y:S01]  /*0050*/  LDCU.64 UR6, c[0x0][0x358] ;  /* 0x00006b00ff0677ac */ /* 0x000ee20008000a00 */
[----:B-1----:R-:W-:Y:S02]  /*0060*/  IMAD.U32 R0, RZ, RZ, UR4 ;  /* 0x00000004ff007e24 */ /* 0x002fe4000f8e00ff */
[----:B0-----:R-:W-:-:S05]  /*0070*/  IMAD R5, R5, UR4, R6 ;  /* 0x0000000405057c24 */ /* 0x001fca000f8e0206 */
[----:B--2---:R-:W-:-:S13]  /*0080*/  ISETP.GE.AND P0, PT, R5, UR5, PT ;  /* 0x0000000505007c0c */ /* 0x004fda000bf06270 */
[----:B---3--:R-:W-:Y:S05]  /*0090*/  @P0 BRA `(.L_x_23) ;  /* 0x0000000000640947 */ /* 0x008fea0003800000 */
[----:B------:R-:W0:Y:S02]  /*00a0*/  LDC.64 R2, c[0x0][0x380] ;  /* 0x0000e000ff027b82 */ /* 0x000e240000000a00 */
[----:B0-----:R-:W-:-:S06]  /*00b0*/  IMAD.WIDE R2, R5, 0x8, R2 ;  /* 0x0000000805027825 */ /* 0x001fcc00078e0202 */
[----:B------:R-:W2:Y:S01]  /*00c0*/  LDG.E.64 R2, desc[UR6][R2.64] ;  /* 0x0000000602027981 */ /* 0x000ea2000c1e1b00 */
[----:B------:R-:W0:Y:S01]  /*00d0*/  S2UR UR5, SR_CgaCtaId ;  /* 0x00000000000579c3 */ /* 0x000e220000008800 */
[----:B------:R-:W-:Y:S01]  /*00e0*/  UMOV UR4, 0x400 ;  /* 0x0000040000047882 */ /* 0x000fe20000000000 */
[----:B------:R-:W-:Y:S01]  /*00f0*/  ISETP.GE.U32.AND P0, PT, R0, 0x2, PT ;  /* 0x000000020000780c */ /* 0x000fe20003f06070 */
[----:B0-----:R-:W-:-:S06]  /*0100*/  ULEA UR4, UR5, UR4, 0x18 ;  /* 0x0000000405047291 */ /* 0x001fcc000f8ec0ff */
[----:B------:R-:W-:Y:S01]  /*0110*/  LEA R7, R6, UR4, 0x3 ;  /* 0x0000000406077c11 */ /* 0x000fe2000f8e18ff */
[----:B------:R-:W-:Y:S05]  /*0120*/  WARPSYNC.ALL ;  /* 0x0000000000007948 */ /* 0x000fea0003800000 */
[----:B--2---:R0:W-:Y:S01]  /*0130*/  STS.64 [R7], R2 ;  /* 0x0000000207007388 */ /* 0x0041e20000000a00 */
[----:B------:R-:W-:Y:S06]  /*0140*/  BAR.SYNC.DEFER_BLOCKING 0x0 ;  /* 0x0000000000007b1d */ /* 0x000fec0000010000 */
[----:B------:R-:W-:Y:S05]  /*0150*/  @!P0 BRA `(.L_x_23) ;  /* 0x0000000000348947 */ /* 0x000fea0003800000 */
.L_x_24:
[----:B------:R-:W-:-:S04]  /*0160*/  SHF.R.U32.HI R8, RZ, 0x1, R0 ;  /* 0x00000001ff087819 */ /* 0x000fc80000011600 */
[----:B------:R-:W-:-:S13]  /*0170*/  ISETP.GE.U32.AND P0, PT, R6, R8, PT ;  /* 0x000000080600720c */ /* 0x000fda0003f06070 */
[----:B------:R-:W-:Y:S01]  /*0180*/  @!P0 IMAD R4, R8, 0x8, R7 ;  /* 0x0000000808048824 */ /* 0x000fe200078e0207 */
[----:B0-----:R-:W-:Y:S05]  /*0190*/  @!P0 LDS.64 R2, [R7] ;  /* 0x0000000007028984 */ /* 0x001fea0000000a00 */
[----:B------:R-:W0:Y:S02]  /*01a0*/  @!P0 LDS.64 R4, [R4] ;  /* 0x0000000004048984 */ /* 0x000e240000000a00 */
[----:B0-----:R-:W-:-:S06]  /*01b0*/  @!P0 DSETP.GEU.AND P1, PT, |R2|, |R4|, PT ;  /* 0x400000040200822a */ /* 0x001fcc0003f2e200 */
[----:B------:R-:W-:Y:S02]  /*01c0*/  @!P0 FSEL R2, R4, R2, !P1 ;  /* 0x0000000204028208 */ /* 0x000fe40004800000 */
[----:B------:R-:W-:-:S05]  /*01d0*/  @!P0 FSEL R3, R5, R3, !P1 ;  /* 0x0000000305038208 */ /* 0x000fca0004800000 */
[----:B------:R1:W-:Y:S01]  /*01e0*/  @!P0 STS.64 [R7], R2 ;  /* 0x0000000207008388 */ /* 0x0003e20000000a00 */
[----:B------:R-:W-:Y:S01]  /*01f0*/  BAR.SYNC.DEFER_BLOCKING 0x0 ;  /* 0x0000000000007b1d */ /* 0x000fe20000010000 */
[----:B------:R-:W-:Y:S01]  /*0200*/  ISETP.GT.U32.AND P0, PT, R0, 0x3, PT ;  /* 0x000000030000780c */ /* 0x000fe20003f04070 */
[----:B------:R-:W-:-:S12]  /*0210*/  IMAD.MOV.U32 R0, RZ, RZ, R8 ;  /* 0x000000ffff007224 */ /* 0x000fd800078e0008 */
[----:B-1----:R-:W-:Y:S05]  /*0220*/  @P0 BRA `(.L_x_24) ;  /* 0xfffffffc00cc0947 */ /* 0x002fea000383ffff */
.L_x_23:
[----:B------:R-:W-:Y:S05]  /*0230*/  WARPSYNC.ALL ;  /* 0x0000000000007948 */ /* 0x000fea0003800000 */
[----:B------:R-:W-:Y:S08]  /*0240*/  BAR.SYNC.DEFER_BLOCKING 0x0 ;  /* 0x0000000000007b1d */ /* 0x000ff00000010000 */
[----:B------:R-:W1:Y:S01]  /*0250*/  S2UR UR5, SR_CgaCtaId ;  /* 0x00000000000579c3 */ /* 0x000e620000008800 */
[----:B------:R-:W-:-:S07]  /*0260*/  UMOV UR4, 0x400 ;  /* 0x0000040000047882 */ /* 0x000fce0000000000 */
[----:B------:R-:W2:Y:S08]  /*0270*/  LDC.64 R4, c[0x0][0x390] ;  /* 0x0000e400ff047b82 */ /* 0x000eb00000000a00 */
[----:B------:R-:W-:Y:S01]  /*0280*/  BAR.SYNC.DEFER_BLOCKING 0x0 ;  /* 0x0000000000007b1d */ /* 0x000fe20000010000 */
[----:B-1----:R-:W-:-:S09]  /*0290*/  ULEA UR4, UR5, UR4, 0x18 ;  /* 0x0000000405047291 */ /* 0x002fd2000f8ec0ff */
[----:B0-----:R-:W2:Y:S04]  /*02a0*/  LDS.64 R2, [UR4] ;  /* 0x00000004ff027984 */ /* 0x001ea80008000a00 */
[----:B--2---:R-:W-:Y:S01]  /*02b0*/  STG.E.64 desc[UR6][R4.64], R2 ;  /* 0x0000000204007986 */ /* 0x004fe2000c101b06 */
[----:B------:R-:W-:Y:S06]  /*02c0*/  BAR.SYNC.DEFER_BLOCKING 0x0 ;  /* 0x0000000000007b1d */ /* 0x000fec0000010000 */
[----:B------:R-:W-:Y:S05]  /*02d0*/  EXIT ;  /* 0x000000000000794d */ /* 0x000fea0003800000 */
.L_x_25:
        /* <DEDUP_REMOVED lines=10> */
.L_x_47:


//--------------------- .text._Z5hellov           --------------------------
	.section	.text._Z5hellov,"ax",@progbits
	.align	128
        .global         _Z5hellov
        .type           _Z5hellov,@function
        .size           _Z5hellov,(.L_x_48 - _Z5hellov)
        .other          _Z5hellov,@"STO_CUDA_ENTRY STV_DEFAULT"
_Z5hellov:
.text._Z5hellov:
[----:B------:R-:W0:Y:S01]  /*0000*/  LDC R1, c[0x0][0x37c] ;  /* 0x0000df00ff017b82 */ /* 0x000e220000000800 */
[----:B------:R-:W-:Y:S01]  /*0010*/  MOV R0, 0x198 ;  /* 0x0000019800007802 */ /* 0x000fe20000000f00 */
[----:B------:R-:W1:Y:S01]  /*0020*/  LDCU.64 UR4, c[0x4][0x168] ;  /* 0x01002d00ff0477ac */ /* 0x000e620008000a00 */
[----:B------:R-:W-:-:S05]  /*0030*/  CS2R R6, SRZ ;  /* 0x0000000000067805 */ /* 0x000fca000001ff00 */
[----:B------:R2:W3:Y:S01]  /*0040*/  LDC.64 R2, c[0x4][R0] ;  /* 0x0100000000027b82 */ /* 0x0004e20000000a00 */
[----:B-1----:R-:W-:Y:S02]  /*0050*/  IMAD.U32 R4, RZ, RZ, UR4 ;  /* 0x00000004ff047e24 */ /* 0x002fe4000f8e00ff */
[----:B--2---:R-:W-:-:S07]  /*0060*/  IMAD.U32 R5, RZ, RZ, UR5 ;  /* 0x00000005ff057e24 */ /* 0x004fce000f8e00ff */
[----:B------:R-:W-:-:S07]  /*0070*/  LEPC R20, `(.L_x_26) ;  /* 0x000000001014794e */ /* 0x000fce0000000000 */
[----:B0--3--:R-:W-:Y:S05]  /*0080*/  CALL.ABS.NOINC R2 ;  /* 0x0000000002007343 */ /* 0x009fea0003c00000 */
.L_x_26:
[----:B------:R-:W-:Y:S05]  /*0090*/  EXIT ;  /* 0x000000000000794d */ /* 0x000fea0003800000 */
.L_x_27:
        /* <DEDUP_REMOVED lines=14> */
.L_x_48:


//--------------------- .text._Z17device_CsrSpMVGPUlPiS_PdS0_S0_ --------------------------
	.section	.text._Z17device_CsrSpMVGPUlPiS_PdS0_S0_,"ax",@progbits
	.align	128
        .global         _Z17device_CsrSpMVGPUlPiS_PdS0_S0_
        .type           _Z17device_CsrSpMVGPUlPiS_PdS0_S0_,@function
        .size           _Z17device_CsrSpMVGPUlPiS_PdS0_S0_,(.L_x_49 - _Z17device_CsrSpMVGPUlPiS_PdS0_S0_)
        .other          _Z17device_CsrSpMVGPUlPiS_PdS0_S0_,@"STO_CUDA_ENTRY STV_DEFAULT"
_Z17device_CsrSpMVGPUlPiS_PdS0_S0_:
.text._Z17device_CsrSpMVGPUlPiS_PdS0_S0_:
[----:B------:R-:W-:Y:S01]  /*0000*/  LDC R1, c[0x0][0x37c] ;  /* 0x0000df00ff017b82 */ /* 0x000fe20000000800 */
[----:B------:R-:W0:Y:S01]  /*0010*/  S2R R6, SR_CTAID.X ;  /* 0x0000000000067919 */ /* 0x000e220000002500 */
[----:B------:R-:W0:Y:S01]  /*0020*/  LDCU UR4, c[0x0][0x360] ;  /* 0x00006c00ff0477ac */ /* 0x000e220008000800 */
[----:B------:R-:W0:Y:S01]  /*0030*/  S2R R7, SR_TID.X ;  /* 0x0000000000077919 */ /* 0x000e220000002100 */
[----:B------:R-:W1:Y:S01]  /*0040*/  LDCU UR6, c[0x0][0x364] ;  /* 0x00006c80ff0677ac */ /* 0x000e620008000800 */
[----:B------:R-:W1:Y:S01]  /*0050*/  S2R R3, SR_CTAID.Y ;  /* 0x0000000000037919 */ /* 0x000e620000002600 */
[----:B------:R-:W2:Y:S01]  /*0060*/  LDCU UR5, c[0x0][0x370] ;  /* 0x00006e00ff0577ac */ /* 0x000ea20008000800 */
[----:B------:R-:W1:Y:S01]  /*0070*/  S2R R0, SR_TID.Y ;  /* 0x0000000000007919 */ /* 0x000e620000002200 */
[----:B------:R-:W3:Y:S01]  /*0080*/  LDCU.64 UR8, c[0x0][0x380] ;  /* 0x00007000ff0877ac */ /* 0x000ee20008000a00 */
[----:B0-----:R-:W-:Y:S02]  /*0090*/  IMAD R6, R6, UR4, R7 ;  /* 0x0000000406067c24 */ /* 0x001fe4000f8e0207 */
[----:B------:R-:W-:Y:S01]  /*00a0*/  HFMA2 R7, -RZ, RZ, 0, 0 ;  /* 0x00000000ff077431 */ /* 0x000fe200000001ff */
[----:B--2---:R-:W-:Y:S01]  /*00b0*/  UIMAD UR4, UR4, UR5, URZ ;  /* 0x00000005040472a4 */ /* 0x004fe2000f8e02ff */
[----:B-1----:R-:W-:-:S05]  /*00c0*/  IMAD R3, R3, UR6, R0 ;  /* 0x0000000603037c24 */ /* 0x002fca000f8e0200 */
[----:B------:R-:W-:-:S03]  /*00d0*/  IMAD.WIDE.U32 R6, R3, UR4, R6 ;  /* 0x0000000403067c25 */ /* 0x000fc6000f8e0006 */
[----:B---3--:R-:W-:-:S04]  /*00e0*/  ISETP.GE.U32.AND P0, PT, R6, UR8, PT ;  /* 0x0000000806007c0c */ /* 0x008fc8000bf06070 */
[----:B------:R-:W-:-:S13]  /*00f0*/  ISETP.GE.AND.EX P0, PT, R7, UR9, PT, P0 ;  /* 0x0000000907007c0c */ /* 0x000fda000bf06300 */
[----:B------:R-:W-:Y:S05]  /*0100*/  @P0 EXIT ;  /* 0x000000000000094d */ /* 0x000fea0003800000 */
[----:B------:R-:W0:Y:S01]  /*0110*/  LDCU.64 UR6, c[0x0][0x390] ;  /* 0x00007200ff0677ac */ /* 0x000e220008000a00 */
[----:B------:R-:W1:Y:S01]  /*0120*/  LDCU.64 UR4, c[0x0][0x358] ;  /* 0x00006b00ff0477ac */ /* 0x000e620008000a00 */
[----:B0-----:R-:W-:-:S04]  /*0130*/  LEA R2, P0, R6, UR6, 0x2 ;  /* 0x0000000606027c11 */ /* 0x001fc8000f8010ff */
[----:B------:R-:W-:-:S05]  /*0140*/  LEA.HI.X R3, R6, UR7, R7, 0x2, P0 ;  /* 0x0000000706037c11 */ /* 0x000fca00080f1407 */
[----:B-1----:R-:W2:Y:S04]  /*0150*/  LDG.E R0, desc[UR4][R2.64] ;  /* 0x0000000402007981 */ /* 0x002ea8000c1e1900 */
[----:B------:R-:W2:Y:S01]  /*0160*/  LDG.E R5, desc[UR4][R2.64+0x4] ;  /* 0x0000040402057981 */ /* 0x000ea2000c1e1900 */
[----:B------:R-:W-:Y:S01]  /*0170*/  BSSY.RECONVERGENT B0, `(.L_x_28) ;  /* 0x00000d3000007945 */ /* 0x000fe20003800200 */
[----:B------:R-:W-:Y:S02]  /*0180*/  CS2R R12, SRZ ;  /* 0x00000000000c7805 */ /* 0x000fe4000001ff00 */
[----:B--2---:R-:W-:-:S13]  /*0190*/  ISETP.GE.AND P0, PT, R0, R5, PT ;  /* 0x000000050000720c */ /* 0x004fda0003f06270 */
[----:B------:R-:W-:Y:S05]  /*01a0*/  @P0 BRA `(.L_x_29) ;  /* 0x0000000c003c0947 */ /* 0x000fea0003800000 */
[CC--:B------:R-:W-:Y:S01]  /*01b0*/  IADD3 R3, PT, PT, R5.reuse, -R0.reuse, RZ ;  /* 0x8000000005037210 */ /* 0x0c0fe20007ffe0ff */
[----:B------:R-:W-:Y:S01]  /*01c0*/  BSSY.RECONVERGENT B1, `(.L_x_30) ;  /* 0x0000067000017945 */ /* 0x000fe20003800200 */
[----:B------:R-:W-:Y:S02]  /*01d0*/  IADD3 R5, PT, PT, -R5, R0, RZ ;  /* 0x0000000005057210 */ /* 0x000fe40007ffe1ff */
[----:B------:R-:W-:Y:S02]  /*01e0*/  CS2R R12, SRZ ;  /* 0x00000000000c7805 */ /* 0x000fe4000001ff00 */
[----:B------:R-:W-:Y:S02]  /*01f0*/  LOP3.LUT R4, R3, 0xf, RZ, 0xc0, !PT ;  /* 0x0000000f03047812 */ /* 0x000fe400078ec0ff */
[----:B------:R-:W-:Y:S02]  /*0200*/  ISETP.GT.U32.AND P1, PT, R5, -0x10, PT ;  /* 0xfffffff00500780c */ /* 0x000fe40003f24070 */
[----:B------:R-:W-:-:S11]  /*0210*/  ISETP.NE.AND P0, PT, R4, RZ, PT ;  /* 0x000000ff0400720c */ /* 0x000fd60003f05270 */
[----:B------:R-:W-:Y:S05]  /*0220*/  @P1 BRA `(.L_x_31) ;  /* 0x0000000400801947 */ /* 0x000fea0003800000 */
[----:B------:R-:W0:Y:S01]  /*0230*/  LDC.64 R8, c[0x0][0x398] ;  /* 0x0000e600ff087b82 */ /* 0x000e220000000a00 */
[----:B------:R-:W-:Y:S02]  /*0240*/  LOP3.LUT R2, R3, 0xfffffff0, RZ, 0xc0, !PT ;  /* 0xfffffff003027812 */ /* 0x000fe400078ec0ff */
[----:B------:R-:W-:Y:S02]  /*0250*/  CS2R R12, SRZ ;  /* 0x00000000000c7805 */ /* 0x000fe4000001ff00 */
[----:B------:R-:W-:-:S03]  /*0260*/  IADD3 R2, PT, PT, -R2, RZ, RZ ;  /* 0x000000ff02027210 */ /* 0x000fc60007ffe1ff */
[----:B------:R-:W1:Y:S01]  /*0270*/  LDC.64 R10, c[0x0][0x388] ;  /* 0x0000e200ff0a7b82 */ /* 0x000e620000000a00 */
[----:B0-----:R-:W-:-:S04]  /*0280*/  IADD3 R8, P1, PT, R8, 0x40, RZ ;  /* 0x0000004008087810 */ /* 0x001fc80007f3e0ff */
[----:B------:R-:W-:Y:S02]  /*0290*/  IADD3.X R9, PT, PT, RZ, R9, RZ, P1, !PT ;  /* 0x00000009ff097210 */ /* 0x000fe40000ffe4ff */
[----:B-1----:R-:W-:-:S04]  /*02a0*/  IADD3 R10, P2, PT, R10, 0x20, RZ ;  /* 0x000000200a0a7810 */ /* 0x002fc80007f5e0ff */
[----:B------:R-:W-:-:S09]  /*02b0*/  IADD3.X R11, PT, PT, RZ, R11, RZ, P2, !PT ;  /* 0x0000000bff0b7210 */ /* 0x000fd200017fe4ff */
.L_x_32:
[C---:B------:R-:W-:Y:S01]  /*02c0*/  IMAD.WIDE R26, R0.reuse, 0x4, R10 ;  /* 0x00000004001a7825 */ /* 0x040fe200078e020a */
[----:B------:R-:W0:Y:S04]  /*02d0*/  LDC.64 R16, c[0x0][0x3a0] ;  /* 0x0000e800ff107b82 */ /* 0x000e280000000a00 */
[----:B------:R-:W0:Y:S01]  /*02e0*/  LDG.E R29, desc[UR4][R26.64+-0x20] ;  /* 0xffffe0041a1d7981 */ /* 0x000e22000c1e1900 */
[----:B------:R-:W-:-:S03]  /*02f0*/  IMAD.WIDE R14, R0, 0x8, R8 ;  /* 0x00000008000e7825 */ /* 0x000fc600078e0208 */
[----:B------:R-:W2:Y:S04]  /*0300*/  LDG.E R21, desc[UR4][R26.64+-0x1c] ;  /* 0xffffe4041a157981 */ /* 0x000ea8000c1e1900 */
[----:B------:R-:W3:Y:S04]  /*0310*/  LDG.E.64 R18, desc[UR4][R14.64+-0x40] ;  /* 0xffffc0040e127981 */ /* 0x000ee8000c1e1b00 */
[----:B------:R-:W4:Y:S04]  /*0320*/  LDG.E.64 R24, desc[UR4][R14.64+-0x30] ;  /* 0xffffd0040e187981 */ /* 0x000f28000c1e1b00 */
[----:B------:R-:W5:Y:S01]  /*0330*/  LDG.E R5, desc[UR4][R26.64+-0x10] ;  /* 0xfffff0041a057981 */ /* 0x000f62000c1e1900 */
[----:B0-----:R-:W-:-:S05]  /*0340*/  IMAD.WIDE R28, R29, 0x8, R16 ;  /* 0x000000081d1c7825 */ /* 0x001fca00078e0210 */
[----:B------:R-:W3:Y:S01]  /*0350*/  LDG.E.64 R22, desc[UR4][R28.64] ;  /* 0x000000041c167981 */ /* 0x000ee2000c1e1b00 */
[----:B--2---:R-:W-:-:S06]  /*0360*/  IMAD.WIDE R20, R21, 0x8, R16 ;  /* 0x0000000815147825 */ /* 0x004fcc00078e0210 */
[----:B------:R-:W2:Y:S04]  /*0370*/  LDG.E.64 R20, desc[UR4][R20.64] ;  /* 0x0000000414147981 */ /* 0x000ea8000c1e1b00 */
[----:B------:R-:W5:Y:S01]  /*0380*/  LDG.E R29, desc[UR4][R26.64+0xc] ;  /* 0x00000c041a1d7981 */ /* 0x000f62000c1e1900 */
[----:B---3--:R-:W-:-:S03]  /*0390*/  DFMA R18, R18, R22, R12 ;  /* 0x000000161212722b */ /* 0x008fc6000000000c */
[----:B------:R-:W3:Y:S04]  /*03a0*/  LDG.E R13, desc[UR4][R26.64+-0x18] ;  /* 0xffffe8041a0d7981 */ /* 0x000ee8000c1e1900 */
[----:B------:R-:W2:Y:S01]  /*03b0*/  LDG.E.64 R22, desc[UR4][R14.64+-0x38] ;  /* 0xffffc8040e167981 */ /* 0x000ea2000c1e1b00 */
[--C-:B---3--:R-:W-:Y:S01]  /*03c0*/  IMAD.WIDE R12, R13, 0x8, R16.reuse ;  /* 0x000000080d0c7825 */ /* 0x108fe200078e0210 */
[----:B--2---:R-:W-:Y:S02]  /*03d0*/  DFMA R22, R22, R20, R18 ;  /* 0x000000141616722b */ /* 0x004fe40000000012 */
[----:B------:R-:W2:Y:S04]  /*03e0*/  LDG.E R19, desc[UR4][R26.64+-0x14] ;  /* 0xffffec041a137981 */ /* 0x000ea8000c1e1900 */
[----:B------:R-:W4:Y:S01]  /*03f0*/  LDG.E.64 R12, desc[UR4][R12.64] ;  /* 0x000000040c0c7981 */ /* 0x000f22000c1e1b00 */
[----:B--2---:R-:W-:Y:S01]  /*0400*/  IMAD.WIDE R18, R19, 0x8, R16 ;  /* 0x0000000813127825 */ /* 0x004fe200078e0210 */
[----:B----4-:R-:W-:-:S02]  /*0410*/  DFMA R22, R24, R12, R22 ;  /* 0x0000000c1816722b */ /* 0x010fc40000000016 */
[----:B------:R-:W2:Y:S04]  /*0420*/  LDG.E.64 R24, desc[UR4][R14.64+-0x28] ;  /* 0xffffd8040e187981 */ /* 0x000ea8000c1e1b00 */
[----:B------:R-:W2:Y:S01]  /*0430*/  LDG.E.64 R18, desc[UR4][R18.64] ;  /* 0x0000000412127981 */ /* 0x000ea2000c1e1b00 */
[----:B-----5:R-:W-:-:S03]  /*0440*/  IMAD.WIDE R20, R5, 0x8, R16 ;  /* 0x0000000805147825 */ /* 0x020fc600078e0210 */
[----:B------:R-:W3:Y:S04]  /*0450*/  LDG.E R5, desc[UR4][R26.64+-0xc] ;  /* 0xfffff4041a057981 */ /* 0x000ee8000c1e1900 */
[----:B------:R-:W4:Y:S01]  /*0460*/  LDG.E.64 R20, desc[UR4][R20.64] ;  /* 0x0000000414147981 */ /* 0x000f22000c1e1b00 */
[----:B--2---:R-:W-:-:S03]  /*0470*/  DFMA R22, R24, R18, R22 ;  /* 0x000000121816722b */ /* 0x004fc60000000016 */
[----:B------:R-:W4:Y:S01]  /*0480*/  LDG.E.64 R24, desc[UR4][R14.64+-0x20] ;  /* 0xffffe0040e187981 */ /* 0x000f22000c1e1b00 */
[----:B---3--:R-:W-:-:S03]  /*0490*/  IMAD.WIDE R12, R5, 0x8, R16 ;  /* 0x00000008050c7825 */ /* 0x008fc600078e0210 */
[----:B------:R-:W2:Y:S04]  /*04a0*/  LDG.E R5, desc[UR4][R26.64+-0x8] ;  /* 0xfffff8041a057981 */ /* 0x000ea8000c1e1900 */
[----:B------:R-:W3:Y:S01]  /*04b0*/  LDG.E.64 R12, desc[UR4][R12.64] ;  /* 0x000000040c0c7981 */ /* 0x000ee2000c1e1b00 */
[----:B----4-:R-:W-:-:S03]  /*04c0*/  DFMA R22, R24, R20, R22 ;  /* 0x000000141816722b */ /* 0x010fc60000000016 */
[----:B------:R-:W3:Y:S01]  /*04d0*/  LDG.E.64 R24, desc[UR4][R14.64+-0x18] ;  /* 0xffffe8040e187981 */ /* 0x000ee2000c1e1b00 */
[----:B--2---:R-:W-:-:S03]  /*04e0*/  IMAD.WIDE R18, R5, 0x8, R16 ;  /* 0x0000000805127825 */ /* 0x004fc600078e0210 */
[----:B------:R-:W2:Y:S04]  /*04f0*/  LDG.E R5, desc[UR4][R26.64+-0x4] ;  /* 0xfffffc041a057981 */ /* 0x000ea8000c1e1900 */
[----:B------:R-:W4:Y:S01]  /*0500*/  LDG.E.64 R18, desc[UR4][R18.64] ;  /* 0x0000000412127981 */ /* 0x000f22000c1e1b00 */
[----:B---3--:R-:W-:-:S03]  /*0510*/  DFMA R22, R24, R12, R22 ;  /* 0x0000000c1816722b */ /* 0x008fc60000000016 */
[----:B------:R-:W4:Y:S01]  /*0520*/  LDG.E.64 R24, desc[UR4][R14.64+-0x10] ;  /* 0xfffff0040e187981 */ /* 0x000f22000c1e1b00 */
[----:B--2---:R-:W-:-:S03]  /*0530*/  IMAD.WIDE R20, R5, 0x8, R16 ;  /* 0x0000000805147825 */ /* 0x004fc600078e0210 */
        /* <DEDUP_REMOVED lines=15> */
[----:B------:R-:W2:Y:S01]  /*0630*/  LDG.E R5, desc[UR4][R26.64+0x10] ;  /* 0x000010041a057981 */ /* 0x000ea2000c1e1900 */
[----:B------:R-:W-:-:S03]  /*0640*/  IMAD.WIDE R28, R29, 0x8, R16 ;  /* 0x000000081d1c7825 */ /* 0x000fc600078e0210 */
[----:B------:R-:W4:Y:S04]  /*0650*/  LDG.E.64 R20, desc[UR4][R20.64] ;  /* 0x0000000414147981 */ /* 0x000f28000c1e1b00 */
[----:B------:R-:W5:Y:S04]  /*0660*/  LDG.E.64 R12, desc[UR4][R14.64+0x18] ;  /* 0x000018040e0c7981 */ /* 0x000f68000c1e1b00 */
[----:B------:R-:W5:Y:S01]  /*0670*/  LDG.E.64 R28, desc[UR4][R28.64] ;  /* 0x000000041c1c7981 */ /* 0x000f62000c1e1b00 */
[----:B---3--:R-:W-:-:S03]  /*0680*/  DFMA R22, R24, R18, R22 ;  /* 0x000000121816722b */ /* 0x008fc60000000016 */
[----:B------:R-:W4:Y:S01]  /*0690*/  LDG.E.64 R24, desc[UR4][R14.64+0x10] ;  /* 0x000010040e187981 */ /* 0x000f22000c1e1b00 */
[----:B--2---:R-:W-:-:S03]  /*06a0*/  IMAD.WIDE R18, R5, 0x8, R16 ;  /* 0x0000000805127825 */ /* 0x004fc600078e0210 */
[----:B------:R-:W2:Y:S04]  /*06b0*/  LDG.E R5, desc[UR4][R26.64+0x1c] ;  /* 0x00001c041a057981 */ /* 0x000ea8000c1e1900 */
[----:B------:R-:W3:Y:S01]  /*06c0*/  LDG.E.64 R18, desc[UR4][R18.64] ;  /* 0x0000000412127981 */ /* 0x000ee2000c1e1b00 */
[----:B----4-:R-:W-:-:S03]  /*06d0*/  DFMA R24, R24, R20, R22 ;  /* 0x000000141818722b */ /* 0x010fc60000000016 */
[----:B------:R-:W4:Y:S04]  /*06e0*/  LDG.E R22, desc[UR4][R26.64+0x14] ;  /* 0x000014041a167981 */ /* 0x000f28000c1e1900 */
[----:B------:R-:W2:Y:S01]  /*06f0*/  LDG.E R23, desc[UR4][R26.64+0x18] ;  /* 0x000018041a177981 */ /* 0x000ea2000c1e1900 */
[----:B-----5:R-:W-:-:S03]  /*0700*/  DFMA R24, R12, R28, R24 ;  /* 0x0000001c0c18722b */ /* 0x020fc60000000018 */
[----:B------:R-:W3:Y:S04]  /*0710*/  LDG.E.64 R12, desc[UR4][R14.64+0x20] ;  /* 0x000020040e0c7981 */ /* 0x000ee8000c1e1b00 */
[----:B------:R-:W5:Y:S01]  /*0720*/  LDG.E.64 R28, desc[UR4][R14.64+0x38] ;  /* 0x000038040e1c7981 */ /* 0x000f62000c1e1b00 */
[----:B----4-:R-:W-:-:S04]  /*0730*/  IMAD.WIDE R20, R22, 0x8, R16 ;  /* 0x0000000816147825 */ /* 0x010fc800078e0210 */
[----:B--2---:R-:W-:Y:S02]  /*0740*/  IMAD.WIDE R22, R23, 0x8, R16 ;  /* 0x0000000817167825 */ /* 0x004fe400078e0210 */
[----:B------:R-:W2:Y:S01]  /*0750*/  LDG.E.64 R20, desc[UR4][R20.64] ;  /* 0x0000000414147981 */ /* 0x000ea2000c1e1b00 */
[----:B---3--:R-:W-:-:S03]  /*0760*/  DFMA R12, R12, R18, R24 ;  /* 0x000000120c0c722b */ /* 0x008fc60000000018 */
[----:B------:R-:W2:Y:S01]  /*0770*/  LDG.E.64 R18, desc[UR4][R14.64+0x28] ;  /* 0x000028040e127981 */ /* 0x000ea2000c1e1b00 */
[----:B------:R-:W-:-:S03]  /*0780*/  IMAD.WIDE R16, R5, 0x8, R16 ;  /* 0x0000000805107825 */ /* 0x000fc600078e0210 */
[----:B------:R-:W3:Y:S04]  /*0790*/  LDG.E.64 R22, desc[UR4][R22.64] ;  /* 0x0000000416167981 */ /* 0x000ee8000c1e1b00 */
[----:B------:R-:W3:Y:S04]  /*07a0*/  LDG.E.64 R24, desc[UR4][R14.64+0x30] ;  /* 0x000030040e187981 */ /* 0x000ee8000c1e1b00 */
[----:B------:R-:W5:Y:S01]  /*07b0*/  LDG.E.64 R16, desc[UR4][R16.64] ;  /* 0x0000000410107981 */ /* 0x000f62000c1e1b00 */
[----:B------:R-:W-:-:S04]  /*07c0*/  IADD3 R2, PT, PT, R2, 0x10, RZ ;  /* 0x0000001002027810 */ /* 0x000fc80007ffe0ff */
[----:B------:R-:W-:Y:S02]  /*07d0*/  ISETP.NE.AND P1, PT, R2, RZ, PT ;  /* 0x000000ff0200720c */ /* 0x000fe40003f25270 */
[----:B------:R-:W-:Y:S01]  /*07e0*/  IADD3 R0, PT, PT, R0, 0x10, RZ ;  /* 0x0000001000007810 */ /* 0x000fe20007ffe0ff */
[----:B--2---:R-:W-:-:S08]  /*07f0*/  DFMA R12, R18, R20, R12 ;  /* 0x00000014120c722b */ /* 0x004fd0000000000c */
[----:B---3--:R-:W-:-:S08]  /*0800*/  DFMA R12, R24, R22, R12 ;  /* 0x00000016180c722b */ /* 0x008fd0000000000c */
[----:B-----5:R-:W-:Y:S01]  /*0810*/  DFMA R12, R28, R16, R12 ;  /* 0x000000101c0c722b */ /* 0x020fe2000000000c */
[----:B------:R-:W-:Y:S10]  /*0820*/  @P1 BRA `(.L_x_32) ;  /* 0xfffffff800a41947 */ /* 0x000ff4000383ffff */
.L_x_31:
[----:B------:R-:W-:Y:S05]  /*0830*/  BSYNC.RECONVERGENT B1 ;  /* 0x0000000000017941 */ /* 0x000fea0003800200 */
.L_x_30:
[----:B------:R-:W-:Y:S05]  /*0840*/  @!P0 BRA `(.L_x_29) ;  /* 0x0000000400948947 */ /* 0x000fea0003800000 */
[----:B------:R-:W-:Y:S01]  /*0850*/  ISETP.GE.U32.AND P0, PT, R4, 0x8, PT ;  /* 0x000000080400780c */ /* 0x000fe20003f06070 */
[----:B------:R-:W-:Y:S01]  /*0860*/  BSSY.RECONVERGENT B1, `(.L_x_33) ;  /* 0x0000032000017945 */ /* 0x000fe20003800200 */
[----:B------:R-:W-:-:S04]  /*0870*/  LOP3.LUT R2, R3, 0x7, RZ, 0xc0, !PT ;  /* 0x0000000703027812 */ /* 0x000fc800078ec0ff */
[----:B------:R-:W-:-:S07]  /*0880*/  ISETP.NE.AND P1, PT, R2, RZ, PT ;  /* 0x000000ff0200720c */ /* 0x000fce0003f25270 */
[----:B------:R-:W-:Y:S06]  /*0890*/  @!P0 BRA `(.L_x_34) ;  /* 0x0000000000b88947 */ /* 0x000fec0003800000 */
[----:B------:R-:W0:Y:S08]  /*08a0*/  LDC.64 R26, c[0x0][0x388] ;  /* 0x0000e200ff1a7b82 */ /* 0x000e300000000a00 */
[----:B------:R-:W1:Y:S08]  /*08b0*/  LDC.64 R10, c[0x0][0x3a0] ;  /* 0x0000e800ff0a7b82 */ /* 0x000e700000000a00 */
[----:B------:R-:W2:Y:S01]  /*08c0*/  LDC.64 R8, c[0x0][0x398] ;  /* 0x0000e600ff087b82 */ /* 0x000ea20000000a00 */
[----:B0-----:R-:W-:-:S05]  /*08d0*/  IMAD.WIDE R26, R0, 0x4, R26 ;  /* 0x00000004001a7825 */ /* 0x001fca00078e021a */
[----:B------:R-:W1:Y:S04]  /*08e0*/  LDG.E R19, desc[UR4][R26.64] ;  /* 0x000000041a137981 */ /* 0x000e68000c1e1900 */
[----:B------:R-:W3:Y:S04]  /*08f0*/  LDG.E R5, desc[UR4][R26.64+0x4] ;  /* 0x000004041a057981 */ /* 0x000ee8000c1e1900 */
[----:B------:R-:W4:Y:S01]  /*0900*/  LDG.E R29, desc[UR4][R26.64+0x8] ;  /* 0x000008041a1d7981 */ /* 0x000f22000c1e1900 */
[----:B--2---:R-:W-:-:S03]  /*0910*/  IMAD.WIDE R8, R0, 0x8, R8 ;  /* 0x0000000800087825 */ /* 0x004fc600078e0208 */
[----:B------:R-:W2:Y:S04]  /*0920*/  LDG.E R15, desc[UR4][R26.64+0xc] ;  /* 0x00000c041a0f7981 */ /* 0x000ea8000c1e1900 */
[----:B------:R-:W5:Y:S04]  /*0930*/  LDG.E.64 R16, desc[UR4][R8.64] ;  /* 0x0000000408107981 */ /* 0x000f68000c1e1b00 */
[----:B------:R-:W5:Y:S04]  /*0940*/  LDG.E.64 R24, desc[UR4][R8.64+0x8] ;  /* 0x0000080408187981 */ /* 0x000f68000c1e1b00 */
[----:B------:R-:W5:Y:S04]  /*0950*/  LDG.E R21, desc[UR4][R26.64+0x10] ;  /* 0x000010041a157981 */ /* 0x000f68000c1e1900 */
[----:B------:R-:W5:Y:S01]  /*0960*/  LDG.E R23, desc[UR4][R26.64+0x14] ;  /* 0x000014041a177981 */ /* 0x000f62000c1e1900 */
[----:B-1----:R-:W-:-:S06]  /*0970*/  IMAD.WIDE R18, R19, 0x8, R10 ;  /* 0x0000000813127825 */ /* 0x002fcc00078e020a */
[----:B------:R-:W5:Y:S01]  /*0980*/  LDG.E.64 R18, desc[UR4][R18.64] ;  /* 0x0000000412127981 */ /* 0x000f62000c1e1b00 */
[----:B---3--:R-:W-:-:S06]  /*0990*/  IMAD.WIDE R4, R5, 0x8, R10 ;  /* 0x0000000805047825 */ /* 0x008fcc00078e020a */
[----:B------:R-:W3:Y:S01]  /*09a0*/  LDG.E.64 R4, desc[UR4][R4.64] ;  /* 0x0000000404047981 */ /* 0x000ee2000c1e1b00 */
[----:B----4-:R-:W-:-:S04]  /*09b0*/  IMAD.WIDE R28, R29, 0x8, R10 ;  /* 0x000000081d1c7825 */ /* 0x010fc800078e020a */
[----:B--2---:R-:W-:-:S06]  /*09c0*/  IMAD.WIDE R14, R15, 0x8, R10 ;  /* 0x000000080f0e7825 */ /* 0x004fcc00078e020a */
[----:B------:R-:W2:Y:S01]  /*09d0*/  LDG.E.64 R14, desc[UR4][R14.64] ;  /* 0x000000040e0e7981 */ /* 0x000ea2000c1e1b00 */
[----:B-----5:R-:W-:-:S03]  /*09e0*/  DFMA R12, R16, R18, R12 ;  /* 0x00000012100c722b */ /* 0x020fc6000000000c */
[----:B------:R-:W4:Y:S04]  /*09f0*/  LDG.E.64 R18, desc[UR4][R8.64+0x10] ;  /* 0x0000100408127981 */ /* 0x000f28000c1e1b00 */
[----:B------:R-:W4:Y:S01]  /*0a00*/  LDG.E.64 R16, desc[UR4][R28.64] ;  /* 0x000000041c107981 */ /* 0x000f22000c1e1b00 */
[----:B---3--:R-:W-:-:S03]  /*0a10*/  DFMA R24, R24, R4, R12 ;  /* 0x000000041818722b */ /* 0x008fc6000000000c */
[----:B------:R-:W2:Y:S04]  /*0a20*/  LDG.E.64 R12, desc[UR4][R8.64+0x18] ;  /* 0x00001804080c7981 */ /* 0x000ea8000c1e1b00 */
[----:B------:R-:W3:Y:S04]  /*0a30*/  LDG.E R4, desc[UR4][R26.64+0x18] ;  /* 0x000018041a047981 */ /* 0x000ee8000c1e1900 */
[----:B------:R-:W5:Y:S01]  /*0a40*/  LDG.E R5, desc[UR4][R26.64+0x1c] ;  /* 0x00001c041a057981 */ /* 0x000f62000c1e1900 */
[----:B------:R-:W-:-:S04]  /*0a50*/  IMAD.WIDE R20, R21, 0x8, R10 ;  /* 0x0000000815147825 */ /* 0x000fc800078e020a */
[----:B------:R-:W-:Y:S02]  /*0a60*/  IMAD.WIDE R22, R23, 0x8, R10 ;  /* 0x0000000817167825 */ /* 0x000fe400078e020a */
[----:B------:R-:W5:Y:S04]  /*0a70*/  LDG.E.64 R20, desc[UR4][R20.64] ;  /* 0x0000000414147981 */ /* 0x000f68000c1e1b00 */
[----:B------:R-:W5:Y:S01]  /*0a80*/  LDG.E.64 R22, desc[UR4][R22.64] ;  /* 0x0000000416167981 */ /* 0x000f62000c1e1b00 */
[----:B----4-:R-:W-:-:S03]  /*0a90*/  DFMA R16, R18, R16, R24 ;  /* 0x000000101210722b */ /* 0x010fc60000000018 */
[----:B------:R-:W4:Y:S04]  /*0aa0*/  LDG.E.64 R18, desc[UR4][R8.64+0x20] ;  /* 0x0000200408127981 */ /* 0x000f28000c1e1b00 */
[----:B------:R-:W4:Y:S01]  /*0ab0*/  LDG.E.64 R24, desc[UR4][R8.64+0x28] ;  /* 0x0000280408187981 */ /* 0x000f22000c1e1b00 */
[----:B--2---:R-:W-:Y:S01]  /*0ac0*/  DFMA R12, R12, R14, R16 ;  /* 0x0000000e0c0c722b */ /* 0x004fe20000000010 */
[--C-:B---3--:R-:W-:Y:S02]  /*0ad0*/  IMAD.WIDE R16, R4, 0x8, R10.reuse ;  /* 0x0000000804107825 */ /* 0x108fe400078e020a */
[----:B------:R-:W2:Y:S02]  /*0ae0*/  LDG.E.64 R14, desc[UR4][R8.64+0x30] ;  /* 0x00003004080e7981 */ /* 0x000ea4000c1e1b00 */
[----:B-----5:R-:W-:-:S02]  /*0af0*/  IMAD.WIDE R10, R5, 0x8, R10 ;  /* 0x00000008050a7825 */ /* 0x020fc400078e020a */
[----:B------:R-:W2:Y:S04]  /*0b00*/  LDG.E.64 R16, desc[UR4][R16.64] ;  /* 0x0000000410107981 */ /* 0x000ea8000c1e1b00 */
[----:B------:R-:W3:Y:S04]  /*0b10*/  LDG.E.64 R4, desc[UR4][R8.64+0x38] ;  /* 0x0000380408047981 */ /* 0x000ee8000c1e1b00 */
[----:B------:R-:W3:Y:S01]  /*0b20*/  LDG.E.64 R10, desc[UR4][R10.64] ;  /* 0x000000040a0a7981 */ /* 0x000ee2000c1e1b00 */
[----:B------:R-:W-:Y:S01]  /*0b30*/  IADD3 R0, PT, PT, R0, 0x8, RZ ;  /* 0x0000000800007810 */ /* 0x000fe20007ffe0ff */
[----:B----4-:R-:W-:-:S08]  /*0b40*/  DFMA R12, R18, R20, R12 ;  /* 0x00000014120c722b */ /* 0x010fd0000000000c */
[----:B------:R-:W-:-:S08]  /*0b50*/  DFMA R12, R24, R22, R12 ;  /* 0x00000016180c722b */ /* 0x000fd0000000000c */
[----:B--2---:R-:W-:-:S08]  /*0b60*/  DFMA R12, R14, R16, R12 ;  /* 0x000000100e0c722b */ /* 0x004fd0000000000c */
[----:B---3--:R-:W-:-:S11]  /*0b70*/  DFMA R12, R4, R10, R12 ;  /* 0x0000000a040c722b */ /* 0x008fd6000000000c */
.L_x_34:
[----:B------:R-:W-:Y:S05]  /*0b80*/  BSYNC.RECONVERGENT B1 ;  /* 0x0000000000017941 */ /* 0x000fea0003800200 */
.L_x_33:
        /* <DEDUP_REMOVED lines=12> */
[----:B------:R-:W4:Y:S04]  /*0c50*/  LDG.E R3, desc[UR4][R4.64+0x8] ;  /* 0x0000080404037981 */ /* 0x000f28000c1e1900 */
[----:B------:R-:W5:Y:S01]  /*0c60*/  LDG.E R19, desc[UR4][R4.64+0xc] ;  /* 0x00000c0404137981 */ /* 0x000f62000c1e1900 */
[----:B--2---:R-:W-:-:S05]  /*0c70*/  IMAD.WIDE R22, R0, 0x8, R22 ;  /* 0x0000000800167825 */ /* 0x004fca00078e0216 */
[----:B------:R-:W2:Y:S04]  /*0c80*/  LDG.E.64 R14, desc[UR4][R22.64] ;  /* 0x00000004160e7981 */ /* 0x000ea8000c1e1b00 */
[----:B------:R-:W2:Y:S01]  /*0c90*/  LDG.E.64 R8, desc[UR4][R22.64+0x8] ;  /* 0x0000080416087981 */ /* 0x000ea2000c1e1b00 */
[----:B-1----:R-:W-:-:S04]  /*0ca0*/  IMAD.WIDE R16, R17, 0x8, R20 ;  /* 0x0000000811107825 */ /* 0x002fc800078e0214 */
[--C-:B---3--:R-:W-:Y:S02]  /*0cb0*/  IMAD.WIDE R10, R11, 0x8, R20.reuse ;  /* 0x000000080b0a7825 */ /* 0x108fe400078e0214 */
[----:B------:R-:W2:Y:S04]  /*0cc0*/  LDG.E.64 R16, desc[UR4][R16.64] ;  /* 0x0000000410107981 */ /* 0x000ea8000c1e1b00 */
[----:B------:R-:W3:Y:S01]  /*0cd0*/  LDG.E.64 R10, desc[UR4][R10.64] ;  /* 0x000000040a0a7981 */ /* 0x000ee2000c1e1b00 */
[----:B----4-:R-:W-:-:S03]  /*0ce0*/  IMAD.WIDE R26, R3, 0x8, R20 ;  /* 0x00000008031a7825 */ /* 0x010fc600078e0214 */
[----:B------:R-:W4:Y:S01]  /*0cf0*/  LDG.E.64 R2, desc[UR4][R22.64+0x10] ;  /* 0x0000100416027981 */ /* 0x000f22000c1e1b00 */
[----:B-----5:R-:W-:-:S03]  /*0d00*/  IMAD.WIDE R24, R19, 0x8, R20 ;  /* 0x0000000813187825 */ /* 0x020fc600078e0214 */
[----:B------:R-:W4:Y:S04]  /*0d10*/  LDG.E.64 R4, desc[UR4][R26.64] ;  /* 0x000000041a047981 */ /* 0x000f28000c1e1b00 */
[----:B------:R-:W5:Y:S04]  /*0d20*/  LDG.E.64 R20, desc[UR4][R22.64+0x18] ;  /* 0x0000180416147981 */ /* 0x000f68000c1e1b00 */
[----:B------:R-:W5:Y:S01]  /*0d30*/  LDG.E.64 R24, desc[UR4][R24.64] ;  /* 0x0000000418187981 */ /* 0x000f62000c1e1b00 */
[----:B------:R-:W-:Y:S01]  /*0d40*/  IADD3 R0, PT, PT, R0, 0x4, RZ ;  /* 0x0000000400007810 */ /* 0x000fe20007ffe0ff */
[----:B--2---:R-:W-:-:S08]  /*0d50*/  DFMA R14, R14, R16, R12 ;  /* 0x000000100e0e722b */ /* 0x004fd0000000000c */
[----:B---3--:R-:W-:-:S08]  /*0d60*/  DFMA R8, R8, R10, R14 ;  /* 0x0000000a0808722b */ /* 0x008fd0000000000e */
[----:B----4-:R-:W-:-:S08]  /*0d70*/  DFMA R2, R2, R4, R8 ;  /* 0x000000040202722b */ /* 0x010fd00000000008 */
[----:B-----5:R-:W-:-:S11]  /*0d80*/  DFMA R12, R20, R24, R2 ;  /* 0x00000018140c722b */ /* 0x020fd60000000002 */
.L_x_36:
[----:B------:R-:W-:Y:S05]  /*0d90*/  BSYNC.RECONVERGENT B1 ;  /* 0x0000000000017941 */ /* 0x000fea0003800200 */
.L_x_35:
[----:B------:R-:W-:Y:S05]  /*0da0*/  @!P1 BRA `(.L_x_29) ;  /* 0x00000000003c9947 */ /* 0x000fea0003800000 */
[----:B------:R-:W0:Y:S01]  /*0db0*/  LDC.64 R16, c[0x0][0x3a0] ;  /* 0x0000e800ff107b82 */ /* 0x000e220000000a00 */
[----:B------:R-:W-:-:S07]  /*0dc0*/  IADD3 R18, PT, PT, -R18, RZ, RZ ;  /* 0x000000ff12127210 */ /* 0x000fce0007ffe1ff */
[----:B------:R-:W1:Y:S08]  /*0dd0*/  LDC.64 R10, c[0x0][0x388] ;  /* 0x0000e200ff0a7b82 */ /* 0x000e700000000a00 */
[----:B------:R-:W2:Y:S02]  /*0de0*/  LDC.64 R14, c[0x0][0x398] ;  /* 0x0000e600ff0e7b82 */ /* 0x000ea40000000a00 */
.L_x_37:
[----:B-1----:R-:W-:-:S06]  /*0df0*/  IMAD.WIDE R2, R0, 0x4, R10 ;  /* 0x0000000400027825 */ /* 0x002fcc00078e020a */
[----:B------:R-:W0:Y:S01]  /*0e00*/  LDG.E R3, desc[UR4][R2.64] ;  /* 0x0000000402037981 */ /* 0x000e22000c1e1900 */
[----:B--2---:R-:W-:-:S06]  /*0e10*/  IMAD.WIDE R4, R0, 0x8, R14 ;  /* 0x0000000800047825 */ /* 0x004fcc00078e020e */
[----:B------:R-:W2:Y:S01]  /*0e20*/  LDG.E.64 R4, desc[UR4][R4.64] ;  /* 0x0000000404047981 */ /* 0x000ea2000c1e1b00 */
[----:B------:R-:W-:Y:S01]  /*0e30*/  IADD3 R18, PT, PT, R18, 0x1, RZ ;  /* 0x0000000112127810 */ /* 0x000fe20007ffe0ff */
[----:B0-----:R-:W-:-:S06]  /*0e40*/  IMAD.WIDE R8, R3, 0x8, R16 ;  /* 0x0000000803087825 */ /* 0x001fcc00078e0210 */
[----:B------:R-:W2:Y:S01]  /*0e50*/  LDG.E.64 R8, desc[UR4][R8.64] ;  /* 0x0000000408087981 */ /* 0x000ea2000c1e1b00 */
[----:B------:R-:W-:Y:S02]  /*0e60*/  ISETP.NE.AND P0, PT, R18, RZ, PT ;  /* 0x000000ff1200720c */ /* 0x000fe40003f05270 */
[----:B------:R-:W-:Y:S01]  /*0e70*/  IADD3 R0, PT, PT, R0, 0x1, RZ ;  /* 0x0000000100007810 */ /* 0x000fe20007ffe0ff */
[----:B--2---:R-:W-:-:S10]  /*0e80*/  DFMA R12, R4, R8, R12 ;  /* 0x00000008040c722b */ /* 0x004fd4000000000c */
[----:B------:R-:W-:Y:S05]  /*0e90*/  @P0 BRA `(.L_x_37) ;  /* 0xfffffffc00d40947 */ /* 0x000fea000383ffff */
.L_x_29:
[----:B------:R-:W-:Y:S05]  /*0ea0*/  BSYNC.RECONVERGENT B0 ;  /* 0x0000000000007941 */ /* 0x000fea0003800200 */
.L_x_28:
[----:B------:R-:W0:Y:S02]  /*0eb0*/  LDCU.64 UR6, c[0x0][0x3a8] ;  /* 0x00007500ff0677ac */ /* 0x000e240008000a00 */
[----:B0-----:R-:W-:-:S04]  /*0ec0*/  LEA R2, P0, R6, UR6, 0x3 ;  /* 0x0000000606027c11 */ /* 0x001fc8000f8018ff */
[----:B------:R-:W-:-:S05]  /*0ed0*/  LEA.HI.X R3, R6, UR7, R7, 0x3, P0 ;  /* 0x0000000706037c11 */ /* 0x000fca00080f1c07 */
[----:B------:R-:W-:Y:S01]  /*0ee0*/  STG.E.64 desc[UR4][R2.64], R12 ;  /* 0x0000000c02007986 */ /* 0x000fe2000c101b04 */
[----:B------:R-:W-:Y:S05]  /*0ef0*/  EXIT ;  /* 0x000000000000794d */ /* 0x000fea0003800000 */
.L_x_38:
        /* <DEDUP_REMOVED lines=16> */
.L_x_49:


//--------------------- .text._Z6kernelPc         --------------------------
	.section	.text._Z6kernelPc,"ax",@progbits
	.align	128
        .global         _Z6kernelPc
        .type           _Z6kernelPc,@function
        .size           _Z6kernelPc,(.L_x_50 - _Z6kernelPc)
        .other          _Z6kernelPc,@"STO_CUDA_ENTRY STV_DEFAULT"
_Z6kernelPc:
.text._Z6kernelPc:
[----:B------:R-:W-:Y:S08]  /*0000*/  LDC R1, c[0x0][0x37c] ;  /* 0x0000df00ff017b82 */ /* 0x000ff00000000800 */
[----:B------:R-:W0:Y:S01]  /*0010*/  LDC.64 R2, c[0x0][0x380] ;  /* 0x0000e000ff027b82 */ /* 0x000e220000000a00 */
[----:B------:R-:W0:Y:S01]  /*0020*/  LDCU.64 UR4, c[0x0][0x358] ;  /* 0x00006b00ff0477ac */ /* 0x000e220008000a00 */
[----:B------:R-:W-:Y:S01]  /*0030*/  IMAD.MOV.U32 R0, RZ, RZ, 0x48 ;  /* 0x00000048ff007424 */ /* 0x000fe200078e00ff */
[----:B------:R-:W-:Y:S01]  /*0040*/  MOV R8, 0x20 ;  /* 0x0000002000087802 */ /* 0x000fe20000000f00 */
[----:B------:R-:W-:-:S02]  /*0050*/  IMAD.MOV.U32 R4, RZ, RZ, 0x65 ;  /* 0x00000065ff047424 */ /* 0x000fc400078e00ff */
[----:B------:R-:W-:Y:S02]  /*0060*/  HFMA2 R5, -RZ, RZ, 0, 6.4373016357421875e-06 ;  /* 0x0000006cff057431 */ /* 0x000fe400000001ff */
[----:B------:R-:W-:Y:S02]  /*0070*/  IMAD.MOV.U32 R9, RZ, RZ, 0x57 ;  /* 0x00000057ff097424 */ /* 0x000fe400078e00ff */
[----:B------:R-:W-:Y:S02]  /*0080*/  IMAD.MOV.U32 R6, RZ, RZ, 0x6f ;  /* 0x0000006fff067424 */ /* 0x000fe400078e00ff */
[----:B------:R-:W-:Y:S02]  /*0090*/  IMAD.MOV.U32 R10, RZ, RZ, 0x64 ;  /* 0x00000064ff0a7424 */ /* 0x000fe400078e00ff */
[----:B------:R-:W-:Y:S01]  /*00a0*/  IMAD.MOV.U32 R7, RZ, RZ, 0x2c ;  /* 0x0000002cff077424 */ /* 0x000fe200078e00ff */
[----:B0-----:R0:W-:Y:S04]  /*00b0*/  STG.E.U8 desc[UR4][R2.64], R0 ;  /* 0x0000000002007986 */ /* 0x0011e8000c101104 */
[----:B------:R1:W-:Y:S04]  /*00c0*/  STG.E.U8 desc[UR4][R2.64+0x1], R4 ;  /* 0x0000010402007986 */ /* 0x0003e8000c101104 */
[----:B------:R-:W-:Y:S01]  /*00d0*/  STG.E.U8 desc[UR4][R2.64+0x2], R5 ;  /* 0x0000020502007986 */ /* 0x000fe2000c101104 */
[----:B0-----:R-:W-:Y:S01]  /*00e0*/  PRMT R0, R8, 0x7610, R0 ;  /* 0x0000761008007816 */ /* 0x001fe20000000000 */
[----:B------:R-:W-:-:S02]  /*00f0*/  HFMA2 R8, -RZ, RZ, 0, 6.79492950439453125e-06 ;  /* 0x00000072ff087431 */ /* 0x000fc400000001ff */
[----:B------:R-:W-:Y:S01]  /*0100*/  STG.E.U8 desc[UR4][R2.64+0x3], R5 ;  /* 0x0000030502007986 */ /* 0x000fe2000c101104 */
[----:B-1----:R-:W-:Y:S02]  /*0110*/  PRMT R4, R9, 0x7610, R4 ;  /* 0x0000761009047816 */ /* 0x002fe40000000004 */
[----:B------:R-:W-:Y:S01]  /*0120*/  MOV R9, 0x21 ;  /* 0x0000002100097802 */ /* 0x000fe20000000f00 */
[----:B------:R0:W-:Y:S04]  /*0130*/  STG.E.U8 desc[UR4][R2.64+0xa], R5 ;  /* 0x00000a0502007986 */ /* 0x0001e8000c101104 */
[----:B------:R-:W-:Y:S04]  /*0140*/  STG.E.U8 desc[UR4][R2.64+0x4], R6 ;  /* 0x0000040602007986 */ /* 0x000fe8000c101104 */
[----:B------:R1:W-:Y:S01]  /*0150*/  STG.E.U8 desc[UR4][R2.64+0x8], R6 ;  /* 0x0000080602007986 */ /* 0x0003e2000c101104 */
[----:B0-----:R-:W-:-:S03]  /*0160*/  PRMT R5, R8, 0x7610, R5 ;  /* 0x0000761008057816 */ /* 0x001fc60000000005 */
[----:B------:R-:W-:Y:S01]  /*0170*/  STG.E.U8 desc[UR4][R2.64+0x5], R7 ;  /* 0x0000050702007986 */ /* 0x000fe2000c101104 */
[----:B------:R-:W-:-:S03]  /*0180*/  PRMT R8, R10, 0x7610, R8 ;  /* 0x000076100a087816 */ /* 0x000fc60000000008 */
[----:B------:R-:W-:Y:S01]  /*0190*/  STG.E.U8 desc[UR4][R2.64+0x6], R0 ;  /* 0x0000060002007986 */ /* 0x000fe2000c101104 */
[----:B-1----:R-:W-:-:S03]  /*01a0*/  PRMT R6, R9, 0x7610, R6 ;  /* 0x0000761009067816 */ /* 0x002fc60000000006 */
[----:B------:R-:W-:Y:S04]  /*01b0*/  STG.E.U8 desc[UR4][R2.64+0x7], R4 ;  /* 0x0000070402007986 */ /* 0x000fe8000c101104 */
[----:B------:R-:W-:Y:S04]  /*01c0*/  STG.E.U8 desc[UR4][R2.64+0x9], R5 ;  /* 0x0000090502007986 */ /* 0x000fe8000c101104 */
[----:B------:R-:W-:Y:S04]  /*01d0*/  STG.E.U8 desc[UR4][R2.64+0xb], R8 ;  /* 0x00000b0802007986 */ /* 0x000fe8000c101104 */
[----:B------:R-:W-:Y:S04]  /*01e0*/  STG.E.U8 desc[UR4][R2.64+0xd], RZ ;  /* 0x00000dff02007986 */ /* 0x000fe8000c101104 */
[----:B------:R-:W-:Y:S01]  /*01f0*/  STG.E.U8 desc[UR4][R2.64+0xc], R6 ;  /* 0x00000c0602007986 */ /* 0x000fe2000c101104 */
[----:B------:R-:W-:Y:S05]  /*0200*/  EXIT ;  /* 0x000000000000794d */ /* 0x000fea0003800000 */
.L_x_39:
        /* <DEDUP_REMOVED lines=15> */
.L_x_50:


//--------------------- .nv.global.init           --------------------------
	.section	.nv.global.init,"aw",@progbits
.nv.global.init:
	.type		$str$6,@object
	.size		$str$6,($str$5 - $str$6)
$str$6:
        /*0000*/ 	.byte	0x0a, 0x73, 0x5f, 0x44, 0x20, 0x25, 0x6c, 0x66, 0x00
	.type		$str$5,@object
	.size		$str$5,($str$4 - $str$5)
$str$5:
        /*0009*/ 	.byte	0x0a, 0x54, 0x4d, 0x50, 0x5f, 0x43, 0x20, 0x25, 0x6c, 0x66, 0x00
	.type		$str$4,@object
	.size		$str$4,($str$1 - $str$4)
$str$4:
        /*0014*/ 	.byte	0x0a, 0x53, 0x63, 0x61, 0x6c, 0x69, 0x6e, 0x67, 0x20, 0x3d, 0x20, 0x25, 0x6c, 0x66, 0x00
	.type		$str$1,@object
	.size		$str$1,($str$3 - $str$1)
$str$1:
        /*0023*/ 	.byte	0x48, 0x65, 0x6c, 0x6c, 0x6f, 0x20, 0x43, 0x55, 0x44, 0x41, 0x20, 0x57, 0x6f, 0x72, 0x6c, 0x64
        /*0033*/ 	.byte	0x20, 0x21, 0x21, 0x0a, 0x00
	.type		$str$3,@object
	.size		$str$3,($str$2 - $str$3)
$str$3:
        /*0038*/ 	.byte	0x0a, 0x20, 0x64, 0x5f, 0x6f, 0x6e, 0x6c, 0x79, 0x5f, 0x54, 0x4d, 0x50, 0x56, 0x65, 0x63, 0x20
        /*0048*/ 	.byte	0x3d, 0x20, 0x25, 0x6c, 0x66, 0x00
	.type		$str$2,@object
	.size		$str$2,(.L_46 - $str$2)
$str$2:
        /*004e*/ 	.byte	0x0a, 0x20, 0x20, 0x64, 0x5f, 0x6f, 0x6e, 0x6c, 0x79, 0x5f, 0x4d, 0x61, 0x74, 0x3e, 0x64, 0x61
        /*005e*/ 	.byte	0x74, 0x61, 0x5b, 0x5d, 0x20, 0x3d, 0x20, 0x25, 0x66, 0x00
.L_46:


//--------------------- .nv.shared._ZN3cub18CUB_300001_SM_10006detail11EmptyKernelIvEEvv --------------------------
	.section	.nv.shared._ZN3cub18CUB_300001_SM_10006detail11EmptyKernelIvEEvv,"aw",@nobits
	.sectionflags	@""
	.align	16
	.zero		1024


//--------------------- .nv.shared.reserved.0     --------------------------
	.section	.nv.shared.reserved.0,"aw",@nobits
	.weak		__nv_reservedSMEM_offset_0_alias
	.size		__nv_reservedSMEM_offset_0_alias, 0, 64
	.other		__nv_reservedSMEM_offset_0_alias,@"STO_CUDA_RESERVED_SHARED STV_DEFAULT"
__nv_reservedSMEM_offset_0_alias:
	.zero		0
	.zero		64


//--------------------- .nv.global                --------------------------
	.section	.nv.global,"aw",@nobits
.nv.global:
	.type		_ZN34_INTERNAL_33d6a35d_4_k_cu_94079dcb6thrust24THRUST_300001_SM_1000_NS12placeholders2_8E,@object
	.size		_ZN34_INTERNAL_33d6a35d_4_k_cu_94079dcb6thrust24THRUST_300001_SM_1000_NS12placeholders2_8E,(_ZN34_INTERNAL_33d6a35d_4_k_cu_94079dcb4cuda3std3__436_GLOBAL__N__33d6a35d_4_k_cu_94079dcb6ignoreE - _ZN34_INTERNAL_33d6a35d_4_k_cu_94079dcb6thrust24THRUST_300001_SM_1000_NS12placeholders2_8E)
_ZN34_INTERNAL_33d6a35d_4_k_cu_94079dcb6thrust24THRUST_300001_SM_1000_NS12placeholders2_8E:
	.zero		1
	.type		_ZN34_INTERNAL_33d6a35d_4_k_cu_94079dcb4cuda3std3__436_GLOBAL__N__33d6a35d_4_k_cu_94079dcb6ignoreE,@object
	.size		_ZN34_INTERNAL_33d6a35d_4_k_cu_94079dcb4cuda3std3__436_GLOBAL__N__33d6a35d_4_k_cu_94079dcb6ignoreE,(_ZN34_INTERNAL_33d6a35d_4_k_cu_94079dcb4cuda3std6ranges3__45__cpo4dataE - _ZN34_INTERNAL_33d6a35d_4_k_cu_94079dcb4cuda3std3__436_GLOBAL__N__33d6a35d_4_k_cu_94079dcb6ignoreE)
_ZN34_INTERNAL_33d6a35d_4_k_cu_94079dcb4cuda3std3__436_GLOBAL__N__33d6a35d_4_k_cu_94079dcb6ignoreE:
	.zero		1
	.type		_ZN34_INTERNAL_33d6a35d_4_k_cu_94079dcb4cuda3std6ranges3__45__cpo4dataE,@object
	.size		_ZN34_INTERNAL_33d6a35d_4_k_cu_94079dcb4cuda3std6ranges3__45__cpo4dataE,(_ZN34_INTERNAL_33d6a35d_4_k_cu_94079dcb6thrust24THRUST_300001_SM_1000_NS6system3cpp3parE - _ZN34_INTERNAL_33d6a35d_4_k_cu_94079dcb4cuda3std6ranges3__45__cpo4dataE)
_ZN34_INTERNAL_33d6a35d_4_k_cu_94079dcb4cuda3std6ranges3__45__cpo4dataE:
	.zero		1
	.type		_ZN34_INTERNAL_33d6a35d_4_k_cu_94079dcb6thrust24THRUST_300001_SM_1000_NS6system3cpp3parE,@object
	.size		_ZN34_INTERNAL_33d6a35d_4_k_cu_94079dcb6thrust24THRUST_300001_SM_1000_NS6system3cpp3parE,(_ZN34_INTERNAL_33d6a35d_4_k_cu_94079dcb4cuda3std3__45__cpo5beginE - _ZN34_INTERNAL_33d6a35d_4_k_cu_94079dcb6thrust24THRUST_300001_SM_1000_NS6system3cpp3parE)
_ZN34_INTERNAL_33d6a35d_4_k_cu_94079dcb6thrust24THRUST_300001_SM_1000_NS6system3cpp3parE:
	.zero		1
	.type		_ZN34_INTERNAL_33d6a35d_4_k_cu_94079dcb4cuda3std3__45__cpo5beginE,@object
	.size		_ZN34_INTERNAL_33d6a35d_4_k_cu_94079dcb4cuda3std3__45__cpo5beginE,(_ZN34_INTERNAL_33d6a35d_4_k_cu_94079dcb4cuda3std6ranges3__45__cpo5beginE - _ZN34_INTERNAL_33d6a35d_4_k_cu_94079dcb4cuda3std3__45__cpo5beginE)
_ZN34_INTERNAL_33d6a35d_4_k_cu_94079dcb4cuda3std3__45__cpo5beginE:
	.zero		1
	.type		_ZN34_INTERNAL_33d6a35d_4_k_cu_94079dcb4cuda3std6ranges3__45__cpo5beginE,@object
	.size		_ZN34_INTERNAL_33d6a35d_4_k_cu_94079dcb4cuda3std6ranges3__45__cpo5beginE,(_ZN34_INTERNAL_33d6a35d_4_k_cu_94079dcb6thrust24THRUST_300001_SM_1000_NS6deviceE - _ZN34_INTERNAL_33d6a35d_4_k_cu_94079dcb4cuda3std6ranges3__45__cpo5beginE)
_ZN34_INTERNAL_33d6a35d_4_k_cu_94079dcb4cuda3std6ranges3__45__cpo5beginE:
	.zero		1
	.type		_ZN34_INTERNAL_33d6a35d_4_k_cu_94079dcb6thrust24THRUST_300001_SM_1000_NS6deviceE,@object
	.size		_ZN34_INTERNAL_33d6a35d_4_k_cu_94079dcb6thrust24THRUST_300001_SM_1000_NS6deviceE,(_ZN34_INTERNAL_33d6a35d_4_k_cu_94079dcb4cuda3std3__47nulloptE - _ZN34_INTERNAL_33d6a35d_4_k_cu_94079dcb6thrust24THRUST_300001_SM_1000_NS6deviceE)
_ZN34_INTERNAL_33d6a35d_4_k_cu_94079dcb6thrust24THRUST_300001_SM_1000_NS6deviceE:
	.zero		1
	.type		_ZN34_INTERNAL_33d6a35d_4_k_cu_94079dcb4cuda3std3__47nulloptE,@object
	.size		_ZN34_INTERNAL_33d6a35d_4_k_cu_94079dcb4cuda3std3__47nulloptE,(_ZN34_INTERNAL_33d6a35d_4_k_cu_94079dcb4cuda3std6ranges3__45__cpo8distanceE - _ZN34_INTERNAL_33d6a35d_4_k_cu_94079dcb4cuda3std3__47nulloptE)
_ZN34_INTERNAL_33d6a35d_4_k_cu_94079dcb4cuda3std3__47nulloptE:
	.zero		1
	.type		_ZN34_INTERNAL_33d6a35d_4_k_cu_94079dcb4cuda3std6ranges3__45__cpo8distanceE,@object
	.size		_ZN34_INTERNAL_33d6a35d_4_k_cu_94079dcb4cuda3std6ranges3__45__cpo8distanceE,(_ZN34_INTERNAL_33d6a35d_4_k_cu_94079dcb6thrust24THRUST_300001_SM_1000_NS12placeholders2_4E - _ZN34_INTERNAL_33d6a35d_4_k_cu_94079dcb4cuda3std6ranges3__45__cpo8distanceE)
_ZN34_INTERNAL_33d6a35d_4_k_cu_94079dcb4cuda3std6ranges3__45__cpo8distanceE:
	.zero		1
	.type		_ZN34_INTERNAL_33d6a35d_4_k_cu_94079dcb6thrust24THRUST_300001_SM_1000_NS12placeholders2_4E,@object
	.size		_ZN34_INTERNAL_33d6a35d_4_k_cu_94079dcb6thrust24THRUST_300001_SM_1000_NS12placeholders2_4E,(_ZN34_INTERNAL_33d6a35d_4_k_cu_94079dcb4cuda3std3__45__cpo6rbeginE - _ZN34_INTERNAL_33d6a35d_4_k_cu_94079dcb6thrust24THRUST_300001_SM_1000_NS12placeholders2_4E)
_ZN34_INTERNAL_33d6a35d_4_k_cu_94079dcb6thrust24THRUST_300001_SM_1000_NS12placeholders2_4E:
	.zero		1
	.type		_ZN34_INTERNAL_33d6a35d_4_k_cu_94079dcb4cuda3std3__45__cpo6rbeginE,@object
	.size		_ZN34_INTERNAL_33d6a35d_4_k_cu_94079dcb4cuda3std3__45__cpo6rbeginE,(_ZN34_INTERNAL_33d6a35d_4_k_cu_94079dcb4cuda3std6ranges3__45__cpo7advanceE - _ZN34_INTERNAL_33d6a35d_4_k_cu_94079dcb4cuda3std3__45__cpo6rbeginE)
_ZN34_INTERNAL_33d6a35d_4_k_cu_94079dcb4cuda3std3__45__cpo6rbeginE:
	.zero		1
	.type		_ZN34_INTERNAL_33d6a35d_4_k_cu_94079dcb4cuda3std6ranges3__45__cpo7advanceE,@object
	.size		_ZN34_INTERNAL_33d6a35d_4_k_cu_94079dcb4cuda3std6ranges3__45__cpo7advanceE,(_ZN34_INTERNAL_33d6a35d_4_k_cu_94079dcb6thrust24THRUST_300001_SM_1000_NS12placeholders3_10E - _ZN34_INTERNAL_33d6a35d_4_k_cu_94079dcb4cuda3std6ranges3__45__cpo7advanceE)
_ZN34_INTERNAL_33d6a35d_4_k_cu_94079dcb4cuda3std6ranges3__45__cpo7advanceE:
	.zero		1
	.type		_ZN34_INTERNAL_33d6a35d_4_k_cu_94079dcb6thrust24THRUST_300001_SM_1000_NS12placeholders3_10E,@object
	.size		_ZN34_INTERNAL_33d6a35d_4_k_cu_94079dcb6thrust24THRUST_300001_SM_1000_NS12placeholders3_10E,(_ZN34_INTERNAL_33d6a35d_4_k_cu_94079dcb4cuda3std3__48in_placeE - _ZN34_INTERNAL_33d6a35d_4_k_cu_94079dcb6thrust24THRUST_300001_SM_1000_NS12placeholders3_10E)
_ZN34_INTERNAL_33d6a35d_4_k_cu_94079dcb6thrust24THRUST_300001_SM_1000_NS12placeholders3_10E:
	.zero		1
	.type		_ZN34_INTERNAL_33d6a35d_4_k_cu_94079dcb4cuda3std3__48in_placeE,@object
	.size		_ZN34_INTERNAL_33d6a35d_4_k_cu_94079dcb4cuda3std3__48in_placeE,(_ZN34_INTERNAL_33d6a35d_4_k_cu_94079dcb4cuda3std6ranges3__45__cpo4sizeE - _ZN34_INTERNAL_33d6a35d_4_k_cu_94079dcb4cuda3std3__48in_placeE)
_ZN34_INTERNAL_33d6a35d_4_k_cu_94079dcb4cuda3std3__48in_placeE:
	.zero		1
	.type		_ZN34_INTERNAL_33d6a35d_4_k_cu_94079dcb4cuda3std6ranges3__45__cpo4sizeE,@object
	.size		_ZN34_INTERNAL_33d6a35d_4_k_cu_94079dcb4cuda3std6ranges3__45__cpo4sizeE,(_ZN34_INTERNAL_33d6a35d_4_k_cu_94079dcb6thrust24THRUST_300001_SM_1000_NS12placeholders2_2E - _ZN34_INTERNAL_33d6a35d_4_k_cu_94079dcb4cuda3std6ranges3__45__cpo4sizeE)
_ZN34_INTERNAL_33d6a35d_4_k_cu_94079dcb4cuda3std6ranges3__45__cpo4sizeE:
	.zero		1
	.type		_ZN34_INTERNAL_33d6a35d_4_k_cu_94079dcb6thrust24THRUST_300001_SM_1000_NS12placeholders2_2E,@object
	.size		_ZN34_INTERNAL_33d6a35d_4_k_cu_94079dcb6thrust24THRUST_300001_SM_1000_NS12placeholders2_2E,(_ZN34_INTERNAL_33d6a35d_4_k_cu_94079dcb4cuda3std3__45__cpo6cbeginE - _ZN34_INTERNAL_33d6a35d_4_k_cu_94079dcb6thrust24THRUST_300001_SM_1000_NS12placeholders2_2E)
_ZN34_INTERNAL_33d6a35d_4_k_cu_94079dcb6thrust24THRUST_300001_SM_1000_NS12placeholders2_2E:
	.zero		1
	.type		_ZN34_INTERNAL_33d6a35d_4_k_cu_94079dcb4cuda3std3__45__cpo6cbeginE,@object
	.size		_ZN34_INTERNAL_33d6a35d_4_k_cu_94079dcb4cuda3std3__45__cpo6cbeginE,(_ZN34_INTERNAL_33d6a35d_4_k_cu_94079dcb4cuda3std6ranges3__45__cpo6cbeginE - _ZN34_INTERNAL_33d6a35d_4_k_cu_94079dcb4cuda3std3__45__cpo6cbeginE)
_ZN34_INTERNAL_33d6a35d_4_k_cu_94079dcb4cuda3std3__45__cpo6cbeginE:
	.zero		1
	.type		_ZN34_INTERNAL_33d6a35d_4_k_cu_94079dcb4cuda3std6ranges3__45__cpo6cbeginE,@object
	.size		_ZN34_INTERNAL_33d6a35d_4_k_cu_94079dcb4cuda3std6ranges3__45__cpo6cbeginE,(_ZN34_INTERNAL_33d6a35d_4_k_cu_94079dcb6thrust24THRUST_300001_SM_1000_NS12placeholders2_6E - _ZN34_INTERNAL_33d6a35d_4_k_cu_94079dcb4cuda3std6ranges3__45__cpo6cbeginE)
_ZN34_INTERNAL_33d6a35d_4_k_cu_94079dcb4cuda3std6ranges3__45__cpo6cbeginE:
	.zero		1
	.type		_ZN34_INTERNAL_33d6a35d_4_k_cu_94079dcb6thrust24THRUST_300001_SM_1000_NS12placeholders2_6E,@object
	.size		_ZN34_INTERNAL_33d6a35d_4_k_cu_94079dcb6thrust24THRUST_300001_SM_1000_NS12placeholders2_6E,(_ZN34_INTERNAL_33d6a35d_4_k_cu_94079dcb4cuda3std3__45__cpo7crbeginE - _ZN34_INTERNAL_33d6a35d_4_k_cu_94079dcb6thrust24THRUST_300001_SM_1000_NS12placeholders2_6E)
_ZN34_INTERNAL_33d6a35d_4_k_cu_94079dcb6thrust24THRUST_300001_SM_1000_NS12placeholders2_6E:
	.zero		1
	.type		_ZN34_INTERNAL_33d6a35d_4_k_cu_94079dcb4cuda3std3__45__cpo7crbeginE,@object
	.size		_ZN34_INTERNAL_33d6a35d_4_k_cu_94079dcb4cuda3std3__45__cpo7crbeginE,(_ZN34_INTERNAL_33d6a35d_4_k_cu_94079dcb4cuda3std6ranges3__45__cpo4nextE - _ZN34_INTERNAL_33d6a35d_4_k_cu_94079dcb4cuda3std3__45__cpo7crbeginE)
_ZN34_INTERNAL_33d6a35d_4_k_cu_94079dcb4cuda3std3__45__cpo7crbeginE:
	.zero		1
	.type		_ZN34_INTERNAL_33d6a35d_4_k_cu_94079dcb4cuda3std6ranges3__45__cpo4nextE,@object
	.size		_ZN34_INTERNAL_33d6a35d_4_k_cu_94079dcb4cuda3std6ranges3__45__cpo4nextE,(_ZN34_INTERNAL_33d6a35d_4_k_cu_94079dcb4cuda3std6ranges3__45__cpo4swapE - _ZN34_INTERNAL_33d6a35d_4_k_cu_94079dcb4cuda3std6ranges3__45__cpo4nextE)
_ZN34_INTERNAL_33d6a35d_4_k_cu_94079dcb4cuda3std6ranges3__45__cpo4nextE:
	.zero		1
	.type		_ZN34_INTERNAL_33d6a35d_4_k_cu_94079dcb4cuda3std6ranges3__45__cpo4swapE,@object
	.size		_ZN34_INTERNAL_33d6a35d_4_k_cu_94079dcb4cuda3std6ranges3__45__cpo4swapE,(_ZN34_INTERNAL_33d6a35d_4_k_cu_94079dcb6thrust24THRUST_300001_SM_1000_NS8cuda_cub10par_nosyncE - _ZN34_INTERNAL_33d6a35d_4_k_cu_94079dcb4cuda3std6ranges3__45__cpo4swapE)
_ZN34_INTERNAL_33d6a35d_4_k_cu_94079dcb4cuda3std6ranges3__45__cpo4swapE:
	.zero		1
	.type		_ZN34_INTERNAL_33d6a35d_4_k_cu_94079dcb6thrust24THRUST_300001_SM_1000_NS8cuda_cub10par_nosyncE,@object
	.size		_ZN34_INTERNAL_33d6a35d_4_k_cu_94079dcb6thrust24THRUST_300001_SM_1000_NS8cuda_cub10par_nosyncE,(_ZN34_INTERNAL_33d6a35d_4_k_cu_94079dcb6thrust24THRUST_300001_SM_1000_NS3seqE - _ZN34_INTERNAL_33d6a35d_4_k_cu_94079dcb6thrust24THRUST_300001_SM_1000_NS8cuda_cub10par_nosyncE)
_ZN34_INTERNAL_33d6a35d_4_k_cu_94079dcb6thrust24THRUST_300001_SM_1000_NS8cuda_cub10par_nosyncE:
	.zero		1
	.type		_ZN34_INTERNAL_33d6a35d_4_k_cu_94079dcb6thrust24THRUST_300001_SM_1000_NS3seqE,@object
	.size		_ZN34_INTERNAL_33d6a35d_4_k_cu_94079dcb6thrust24THRUST_300001_SM_1000_NS3seqE,(_ZN34_INTERNAL_33d6a35d_4_k_cu_94079dcb4cuda3std3__420unreachable_sentinelE - _ZN34_INTERNAL_33d6a35d_4_k_cu_94079dcb6thrust24THRUST_300001_SM_1000_NS3seqE)
_ZN34_INTERNAL_33d6a35d_4_k_cu_94079dcb6thrust24THRUST_300001_SM_1000_NS3seqE:
	.zero		1
	.type		_ZN34_INTERNAL_33d6a35d_4_k_cu_94079dcb4cuda3std3__420unreachable_sentinelE,@object
	.size		_ZN34_INTERNAL_33d6a35d_4_k_cu_94079dcb4cuda3std3__420unreachable_sentinelE,(_ZN34_INTERNAL_33d6a35d_4_k_cu_94079dcb4cuda3std6ranges3__45__cpo5ssizeE - _ZN34_INTERNAL_33d6a35d_4_k_cu_94079dcb4cuda3std3__420unreachable_sentinelE)
_ZN34_INTERNAL_33d6a35d_4_k_cu_94079dcb4cuda3std3__420unreachable_sentinelE:
	.zero		1
	.type		_ZN34_INTERNAL_33d6a35d_4_k_cu_94079dcb4cuda3std6ranges3__45__cpo5ssizeE,@object
	.size		_ZN34_INTERNAL_33d6a35d_4_k_cu_94079dcb4cuda3std6ranges3__45__cpo5ssizeE,(_ZN34_INTERNAL_33d6a35d_4_k_cu_94079dcb6thrust24THRUST_300001_SM_1000_NS12placeholders2_3E - _ZN34_INTERNAL_33d6a35d_4_k_cu_94079dcb4cuda3std6ranges3__45__cpo5ssizeE)
_ZN34_INTERNAL_33d6a35d_4_k_cu_94079dcb4cuda3std6ranges3__45__cpo5ssizeE:
	.zero		1
	.type		_ZN34_INTERNAL_33d6a35d_4_k_cu_94079dcb6thrust24THRUST_300001_SM_1000_NS12placeholders2_3E,@object
	.size		_ZN34_INTERNAL_33d6a35d_4_k_cu_94079dcb6thrust24THRUST_300001_SM_1000_NS12placeholders2_3E,(_ZN34_INTERNAL_33d6a35d_4_k_cu_94079dcb4cuda3std3__45__cpo4cendE - _ZN34_INTERNAL_33d6a35d_4_k_cu_94079dcb6thrust24THRUST_300001_SM_1000_NS12placeholders2_3E)
_ZN34_INTERNAL_33d6a35d_4_k_cu_94079dcb6thrust24THRUST_300001_SM_1000_NS12placeholders2_3E:
	.zero		1
	.type		_ZN34_INTERNAL_33d6a35d_4_k_cu_94079dcb4cuda3std3__45__cpo4cendE,@object
	.size		_ZN34_INTERNAL_33d6a35d_4_k_cu_94079dcb4cuda3std3__45__cpo4cendE,(_ZN34_INTERNAL_33d6a35d_4_k_cu_94079dcb4cuda3std6ranges3__45__cpo4cendE - _ZN34_INTERNAL_33d6a35d_4_k_cu_94079dcb4cuda3std3__45__cpo4cendE)
_ZN34_INTERNAL_33d6a35d_4_k_cu_94079dcb4cuda3std3__45__cpo4cendE:
	.zero		1
	.type		_ZN34_INTERNAL_33d6a35d_4_k_cu_94079dcb4cuda3std6ranges3__45__cpo4cendE,@object
	.size		_ZN34_INTERNAL_33d6a35d_4_k_cu_94079dcb4cuda3std6ranges3__45__cpo4cendE,(_ZN34_INTERNAL_33d6a35d_4_k_cu_94079dcb6thrust24THRUST_300001_SM_1000_NS12placeholders2_7E - _ZN34_INTERNAL_33d6a35d_4_k_cu_94079dcb4cuda3std6ranges3__45__cpo4cendE)
_ZN34_INTERNAL_33d6a35d_4_k_cu_94079dcb4cuda3std6ranges3__45__cpo4cendE:
	.zero		1
	.type		_ZN34_INTERNAL_33d6a35d_4_k_cu_94079dcb6thrust24THRUST_300001_SM_1000_NS12placeholders2_7E,@object
	.size		_ZN34_INTERNAL_33d6a35d_4_k_cu_94079dcb6thrust24THRUST_300001_SM_1000_NS12placeholders2_7E,(_ZN34_INTERNAL_33d6a35d_4_k_cu_94079dcb4cuda3std3__45__cpo5crendE - _ZN34_INTERNAL_33d6a35d_4_k_cu_94079dcb6thrust24THRUST_300001_SM_1000_NS12placeholders2_7E)
_ZN34_INTERNAL_33d6a35d_4_k_cu_94079dcb6thrust24THRUST_300001_SM_1000_NS12placeholders2_7E:
	.zero		1
	.type		_ZN34_INTERNAL_33d6a35d_4_k_cu_94079dcb4cuda3std3__45__cpo5crendE,@object
	.size		_ZN34_INTERNAL_33d6a35d_4_k_cu_94079dcb4cuda3std3__45__cpo5crendE,(_ZN34_INTERNAL_33d6a35d_4_k_cu_94079dcb4cuda3std6ranges3__45__cpo4prevE - _ZN34_INTERNAL_33d6a35d_4_k_cu_94079dcb4cuda3std3__45__cpo5crendE)
_ZN34_INTERNAL_33d6a35d_4_k_cu_94079dcb4cuda3std3__45__cpo5crendE:
	.zero		1
	.type		_ZN34_INTERNAL_33d6a35d_4_k_cu_94079dcb4cuda3std6ranges3__45__cpo4prevE,@object
	.size		_ZN34_INTERNAL_33d6a35d_4_k_cu_94079dcb4cuda3std6ranges3__45__cpo4prevE,(_ZN34_INTERNAL_33d6a35d_4_k_cu_94079dcb4cuda3std6ranges3__45__cpo9iter_moveE - _ZN34_INTERNAL_33d6a35d_4_k_cu_94079dcb4cuda3std6ranges3__45__cpo4prevE)
_ZN34_INTERNAL_33d6a35d_4_k_cu_94079dcb4cuda3std6ranges3__45__cpo4prevE:
	.zero		1
	.type		_ZN34_INTERNAL_33d6a35d_4_k_cu_94079dcb4cuda3std6ranges3__45__cpo9iter_moveE,@object
	.size		_ZN34_INTERNAL_33d6a35d_4_k_cu_94079dcb4cuda3std6ranges3__45__cpo9iter_moveE,(_ZN34_INTERNAL_33d6a35d_4_k_cu_94079dcb6thrust24THRUST_300001_SM_1000_NS6system6detail10sequential3seqE - _ZN34_INTERNAL_33d6a35d_4_k_cu_94079dcb4cuda3std6ranges3__45__cpo9iter_moveE)
_ZN34_INTERNAL_33d6a35d_4_k_cu_94079dcb4cuda3std6ranges3__45__cpo9iter_moveE:
	.zero		1
	.type		_ZN34_INTERNAL_33d6a35d_4_k_cu_94079dcb6thrust24THRUST_300001_SM_1000_NS6system6detail10sequential3seqE,@object
	.size		_ZN34_INTERNAL_33d6a35d_4_k_cu_94079dcb6thrust24THRUST_300001_SM_1000_NS6system6detail10sequential3seqE,(_ZN34_INTERNAL_33d6a35d_4_k_cu_94079dcb6thrust24THRUST_300001_SM_1000_NS12placeholders2_9E - _ZN34_INTERNAL_33d6a35d_4_k_cu_94079dcb6thrust24THRUST_300001_SM_1000_NS6system6detail10sequential3seqE)
_ZN34_INTERNAL_33d6a35d_4_k_cu_94079dcb6thrust24THRUST_300001_SM_1000_NS6system6detail10sequential3seqE:
	.zero		1
	.type		_ZN34_INTERNAL_33d6a35d_4_k_cu_94079dcb6thrust24THRUST_300001_SM_1000_NS12placeholders2_9E,@object
	.size		_ZN34_INTERNAL_33d6a35d_4_k_cu_94079dcb6thrust24THRUST_300001_SM_1000_NS12placeholders2_9E,(_ZN34_INTERNAL_33d6a35d_4_k_cu_94079dcb4cuda3std3__419piecewise_constructE - _ZN34_INTERNAL_33d6a35d_4_k_cu_94079dcb6thrust24THRUST_300001_SM_1000_NS12placeholders2_9E)
_ZN34_INTERNAL_33d6a35d_4_k_cu_94079dcb6thrust24THRUST_300001_SM_1000_NS12placeholders2_9E:
	.zero		1
	.type		_ZN34_INTERNAL_33d6a35d_4_k_cu_94079dcb4cuda3std3__419piecewise_constructE,@object
	.size		_ZN34_INTERNAL_33d6a35d_4_k_cu_94079dcb4cuda3std3__419piecewise_constructE,(_ZN34_INTERNAL_33d6a35d_4_k_cu_94079dcb4cuda3std6ranges3__45__cpo5cdataE - _ZN34_INTERNAL_33d6a35d_4_k_cu_94079dcb4cuda3std3__419piecewise_constructE)
_ZN34_INTERNAL_33d6a35d_4_k_cu_94079dcb4cuda3std3__419piecewise_constructE:
	.zero		1
	.type		_ZN34_INTERNAL_33d6a35d_4_k_cu_94079dcb4cuda3std6ranges3__45__cpo5cdataE,@object
	.size		_ZN34_INTERNAL_33d6a35d_4_k_cu_94079dcb4cuda3std6ranges3__45__cpo5cdataE,(_ZN34_INTERNAL_33d6a35d_4_k_cu_94079dcb6thrust24THRUST_300001_SM_1000_NS12placeholders2_1E - _ZN34_INTERNAL_33d6a35d_4_k_cu_94079dcb4cuda3std6ranges3__45__cpo5cdataE)
_ZN34_INTERNAL_33d6a35d_4_k_cu_94079dcb4cuda3std6ranges3__45__cpo5cdataE:
	.zero		1
	.type		_ZN34_INTERNAL_33d6a35d_4_k_cu_94079dcb6thrust24THRUST_300001_SM_1000_NS12placeholders2_1E,@object
	.size		_ZN34_INTERNAL_33d6a35d_4_k_cu_94079dcb6thrust24THRUST_300001_SM_1000_NS12placeholders2_1E,(_ZN34_INTERNAL_33d6a35d_4_k_cu_94079dcb4cuda3std3__45__cpo3endE - _ZN34_INTERNAL_33d6a35d_4_k_cu_94079dcb6thrust24THRUST_300001_SM_1000_NS12placeholders2_1E)
_ZN34_INTERNAL_33d6a35d_4_k_cu_94079dcb6thrust24THRUST_300001_SM_1000_NS12placeholders2_1E:
	.zero		1
	.type		_ZN34_INTERNAL_33d6a35d_4_k_cu_94079dcb4cuda3std3__45__cpo3endE,@object
	.size		_ZN34_INTERNAL_33d6a35d_4_k_cu_94079dcb4cuda3std3__45__cpo3endE,(_ZN34_INTERNAL_33d6a35d_4_k_cu_94079dcb4cuda3std6ranges3__45__cpo3endE - _ZN34_INTERNAL_33d6a35d_4_k_cu_94079dcb4cuda3std3__45__cpo3endE)
_ZN34_INTERNAL_33d6a35d_4_k_cu_94079dcb4cuda3std3__45__cpo3endE:
	.zero		1
	.type		_ZN34_INTERNAL_33d6a35d_4_k_cu_94079dcb4cuda3std6ranges3__45__cpo3endE,@object
	.size		_ZN34_INTERNAL_33d6a35d_4_k_cu_94079dcb4cuda3std6ranges3__45__cpo3endE,(_ZN34_INTERNAL_33d6a35d_4_k_cu_94079dcb6thrust24THRUST_300001_SM_1000_NS12placeholders2_5E - _ZN34_INTERNAL_33d6a35d_4_k_cu_94079dcb4cuda3std6ranges3__45__cpo3endE)
_ZN34_INTERNAL_33d6a35d_4_k_cu_94079dcb4cuda3std6ranges3__45__cpo3endE:
	.zero		1
	.type		_ZN34_INTERNAL_33d6a35d_4_k_cu_94079dcb6thrust24THRUST_300001_SM_1000_NS12placeholders2_5E,@object
	.size		_ZN34_INTERNAL_33d6a35d_4_k_cu_94079dcb6thrust24THRUST_300001_SM_1000_NS12placeholders2_5E,(_ZN34_INTERNAL_33d6a35d_4_k_cu_94079dcb4cuda3std3__45__cpo4rendE - _ZN34_INTERNAL_33d6a35d_4_k_cu_94079dcb6thrust24THRUST_300001_SM_1000_NS12placeholders2_5E)
_ZN34_INTERNAL_33d6a35d_4_k_cu_94079dcb6thrust24THRUST_300001_SM_1000_NS12placeholders2_5E:
	.zero		1
	.type		_ZN34_INTERNAL_33d6a35d_4_k_cu_94079dcb4cuda3std3__45__cpo4rendE,@object
	.size		_ZN34_INTERNAL_33d6a35d_4_k_cu_94079dcb4cuda3std3__45__cpo4rendE,(_ZN34_INTERNAL_33d6a35d_4_k_cu_94079dcb4cuda3std6ranges3__45__cpo9iter_swapE - _ZN34_INTERNAL_33d6a35d_4_k_cu_94079dcb4cuda3std3__45__cpo4rendE)
_ZN34_INTERNAL_33d6a35d_4_k_cu_94079dcb4cuda3std3__45__cpo4rendE:
	.zero		1
	.type		_ZN34_INTERNAL_33d6a35d_4_k_cu_94079dcb4cuda3std6ranges3__45__cpo9iter_swapE,@object
	.size		_ZN34_INTERNAL_33d6a35d_4_k_cu_94079dcb4cuda3std6ranges3__45__cpo9iter_swapE,(_ZN34_INTERNAL_33d6a35d_4_k_cu_94079dcb4cuda3std3__48unexpectE - _ZN34_INTERNAL_33d6a35d_4_k_cu_94079dcb4cuda3std6ranges3__45__cpo9iter_swapE)
_ZN34_INTERNAL_33d6a35d_4_k_cu_94079dcb4cuda3std6ranges3__45__cpo9iter_swapE:
	.zero		1
	.type		_ZN34_INTERNAL_33d6a35d_4_k_cu_94079dcb4cuda3std3__48unexpectE,@object
	.size		_ZN34_INTERNAL_33d6a35d_4_k_cu_94079dcb4cuda3std3__48unexpectE,(_ZN34_INTERNAL_33d6a35d_4_k_cu_94079dcb6thrust24THRUST_300001_SM_1000_NS8cuda_cub3parE - _ZN34_INTERNAL_33d6a35d_4_k_cu_94079dcb4cuda3std3__48unexpectE)
_ZN34_INTERNAL_33d6a35d_4_k_cu_94079dcb4cuda3std3__48unexpectE:
	.zero		1
	.type		_ZN34_INTERNAL_33d6a35d_4_k_cu_94079dcb6thrust24THRUST_300001_SM_1000_NS8cuda_cub3parE,@object
	.size		_ZN34_INTERNAL_33d6a35d_4_k_cu_94079dcb6thrust24THRUST_300001_SM_1000_NS8cuda_cub3parE,(.L_29 - _ZN34_INTERNAL_33d6a35d_4_k_cu_94079dcb6thrust24THRUST_300001_SM_1000_NS8cuda_cub3parE)
_ZN34_INTERNAL_33d6a35d_4_k_cu_94079dcb6thrust24THRUST_300001_SM_1000_NS8cuda_cub3parE:
	.zero		1
.L_29:


//--------------------- .nv.shared._Z19dev_SumVector32to64iiiiPdP6__halfS_S1_S_Pf --------------------------
	.section	.nv.shared._Z19dev_SumVector32to64iiiiPdP6__halfS_S1_S_Pf,"aw",@nobits
	.sectionflags	@""
	.align	16
	.zero		1024


//--------------------- .nv.shared._Z16dev_Vec2SplitVecdiPdS_S_P6__halfiiS_ --------------------------
	.section	.nv.shared._Z16dev_Vec2SplitVecdiPdS_S_P6__halfiiS_,"aw",@nobits
	.sectionflags	@""
	.align	16
	.zero		1024


//--------------------- .nv.shared._Z16dev_Mat2SplitMatdiPdS_S_P6__halfiiiS_ --------------------------
	.section	.nv.shared._Z16dev_Mat2SplitMatdiPdS_S_P6__halfiiiS_,"aw",@nobits
	.sectionflags	@""
	.align	16
	.zero		1024


//--------------------- .nv.shared._Z32Max_Sequential_Addressing_SharedPdiS_ --------------------------
	.section	.nv.shared._Z32Max_Sequential_Addressing_SharedPdiS_,"aw",@nobits
	.sectionflags	@""
	.align	16
	.zero		1024


//--------------------- .nv.shared._Z5hellov      --------------------------
	.section	.nv.shared._Z5hellov,"aw",@nobits
	.sectionflags	@""
	.align	16
	.zero		1024


//--------------------- .nv.shared._Z17device_CsrSpMVGPUlPiS_PdS0_S0_ --------------------------
	.section	.nv.shared._Z17device_CsrSpMVGPUlPiS_PdS0_S0_,"aw",@nobits
	.sectionflags	@""
	.align	16
	.zero		1024


//--------------------- .nv.shared._Z6kernelPc    --------------------------
	.section	.nv.shared._Z6kernelPc,"aw",@nobits
	.sectionflags	@""
	.align	16
	.zero		1024


//--------------------- .nv.constant0._ZN3cub18CUB_300001_SM_10006detail11EmptyKernelIvEEvv --------------------------
	.section	.nv.constant0._ZN3cub18CUB_300001_SM_10006detail11EmptyKernelIvEEvv,"a",@progbits
	.sectionflags	@""
	.align	4
.nv.constant0._ZN3cub18CUB_300001_SM_10006detail11EmptyKernelIvEEvv:
	.zero		896


//--------------------- .nv.constant0._Z19dev_SumVector32to64iiiiPdP6__halfS_S1_S_Pf --------------------------
	.section	.nv.constant0._Z19dev_SumVector32to64iiiiPdP6__halfS_S1_S_Pf,"a",@progbits
	.sectionflags	@""
	.align	4
.nv.constant0._Z19dev_SumVector32to64iiiiPdP6__halfS_S1_S_Pf:
	.zero		960


//--------------------- .nv.constant0._Z16dev_Vec2SplitVecdiPdS_S_P6__halfiiS_ --------------------------
	.section	.nv.constant0._Z16dev_Vec2SplitVecdiPdS_S_P6__halfiiS_,"a",@progbits
	.sectionflags	@""
	.align	4
.nv.constant0._Z16dev_Vec2SplitVecdiPdS_S_P6__halfiiS_:
	.zero		960


//--------------------- .nv.constant0._Z16dev_Mat2SplitMatdiPdS_S_P6__halfiiiS_ --------------------------
	.section	.nv.constant0._Z16dev_Mat2SplitMatdiPdS_S_P6__halfiiiS_,"a",@progbits
	.sectionflags	@""
	.align	4
.nv.constant0._Z16dev_Mat2SplitMatdiPdS_S_P6__halfiiiS_:
	.zero		968


//--------------------- .nv.constant0._Z32Max_Sequential_Addressing_SharedPdiS_ --------------------------
	.section	.nv.constant0._Z32Max_Sequential_Addressing_SharedPdiS_,"a",@progbits
	.sectionflags	@""
	.align	4
.nv.constant0._Z32Max_Sequential_Addressing_SharedPdiS_:
	.zero		920


//--------------------- .nv.constant0._Z5hellov   --------------------------
	.section	.nv.constant0._Z5hellov,"a",@progbits
	.sectionflags	@""
	.align	4
.nv.constant0._Z5hellov:
	.zero		896


//--------------------- .nv.constant0._Z17device_CsrSpMVGPUlPiS_PdS0_S0_ --------------------------
	.section	.nv.constant0._Z17device_CsrSpMVGPUlPiS_PdS0_S0_,"a",@progbits
	.sectionflags	@""
	.align	4
.nv.constant0._Z17device_CsrSpMVGPUlPiS_PdS0_S0_:
	.zero		944


//--------------------- .nv.constant0._Z6kernelPc --------------------------
	.section	.nv.constant0._Z6kernelPc,"a",@progbits
	.sectionflags	@""
	.align	4
.nv.constant0._Z6kernelPc:
	.zero		904


//--------------------- SYMBOLS --------------------------

	.type		.nv.reservedSmem.offset0,@object
	.size		.nv.reservedSmem.offset0,0x4
	.type		.nv.reservedSmem.cap,@object
	.size		.nv.reservedSmem.cap,0x4
	.type		vprintf,@function
